def matmul_kernel(
    a_ptr,
    b_ptr,
    c_ptr,
    M,
    N,
    K,
    stride_am,
    stride_ak,
    stride_bk,
    stride_bn,
    stride_cm,
    stride_cn,
    BLOCK_M: tl.constexpr,
    BLOCK_N: tl.constexpr,
    BLOCK_K: tl.constexpr,
    GROUP_M: tl.constexpr,
):
    pid = tl.program_id(axis=0)
    num_pid_m = tl.cdiv(M, BLOCK_M)
    num_pid_n = tl.cdiv(N, BLOCK_N)
    num_pid_in_group = GROUP_M * num_pid_n
    group_id = pid // num_pid_in_group
    first_pid_m = group_id * GROUP_M
    group_size_m = min(num_pid_m - first_pid_m, GROUP_M)
    pid_m = first_pid_m + ((pid % num_pid_in_group) % group_size_m)
    pid_n = (pid % num_pid_in_group) // group_size_m

    offs_am = (pid_m * BLOCK_M + tl.arange(0, BLOCK_M)) % M
    offs_bn = (pid_n * BLOCK_N + tl.arange(0, BLOCK_N)) % N
    offs_k = tl.arange(0, BLOCK_K)
    a_ptrs = a_ptr + offs_am[:, None] * stride_am + offs_k[None, :] * stride_ak
    b_ptrs = b_ptr + offs_k[:, None] * stride_bk + offs_bn[None, :] * stride_bn

    acc = tl.zeros((BLOCK_M, BLOCK_N), dtype=tl.float32)
    for kk in range(0, tl.cdiv(K, BLOCK_K)):
        a = tl.load(a_ptrs, mask=offs_k[None, :] < K - kk * BLOCK_K, other=0.0)
        b = tl.load(b_ptrs, mask=offs_k[:, None] < K - kk * BLOCK_K, other=0.0)
        acc = tl.dot(a, b, acc)
        a_ptrs += BLOCK_K * stride_ak
        b_ptrs += BLOCK_K * stride_bk

    c = acc.to(c_ptr.dtype.element_ty)
    offs_cm = pid_m * BLOCK_M + tl.arange(0, BLOCK_M)
    offs_cn = pid_n * BLOCK_N + tl.arange(0, BLOCK_N)
    c_ptrs = c_ptr + offs_cm[:, None] * stride_cm + offs_cn[None, :] * stride_cn
    mask = (offs_cm[:, None] < M) & (offs_cn[None, :] < N)
    tl.store(c_ptrs, c, mask=mask)

# config = {"BLOCK_K": 32, "BLOCK_M": 16, "BLOCK_N": 64, "GROUP_M": 8, "arch": "sm_100", "dtype": "fp8e4m3", "num_ctas": 1, "num_stages": 2, "num_warps": 8}
# arch = sm_100


// ===== COMPILED SASS (sm_100a) =====

	.target	sm_100a

	.elftype	@"ET_EXEC"


//--------------------- .note.nv.tkinfo           --------------------------
	.section	.note.nv.tkinfo,"",@"SHT_NOTE"
	.sectionflags	@"SHF_NOTE_NV_TKINFO"
	.tkinfo
        /*0018*/ 	.word	0x00000081
        /*0030*/ 	.string	""
        /*0030*/ 	.string	"ptxas-blackwell"
        /*0030*/ 	.string	"Cuda compilation tools, release 12.9, V12.9.86"
        /*0030*/ 	.string	"Build cuda_12.9.r12.9/compiler.36037853_0"
        /*0030*/ 	.string	"-v  -suppress-debug-info  -lineinfo  -arch sm_100a "



//--------------------- .note.nv.cuver            --------------------------
	.section	.note.nv.cuver,"",@"SHT_NOTE"
	.sectionflags	@"SHF_NOTE_NV_CUVER"
        /*0018*/ 	.short	0x0001
        /*001a*/ 	.short	0x0064
        /*001c*/ 	.short	0x0001
        /*001e*/ 	.short	0x0000
        /*0020*/ 	.short	0x0001
        /*0022*/ 	.short	0x0000


//--------------------- .nv.info                  --------------------------
	.section	.nv.info,"",@"SHT_CUDA_INFO"
	.align	4


	//----- nvinfo : EIATTR_REGCOUNT
	.align		4
        /*0000*/ 	.byte	0x04, 0x2f
        /*0002*/ 	.short	(.L_1 - .L_0)
	.align		4
.L_0:
        /*0004*/ 	.word	index@(matmul_kernel)
        /*0008*/ 	.word	0x00000040


	//----- nvinfo : EIATTR_FRAME_SIZE
	.align		4
.L_1:
        /*000c*/ 	.byte	0x04, 0x11
        /*000e*/ 	.short	(.L_3 - .L_2)
	.align		4
.L_2:
        /*0010*/ 	.word	index@(matmul_kernel)
        /*0014*/ 	.word	0x00000000


	//----- nvinfo : EIATTR_MIN_STACK_SIZE
	.align		4
.L_3:
        /*0018*/ 	.byte	0x04, 0x12
        /*001a*/ 	.short	(.L_5 - .L_4)
	.align		4
.L_4:
        /*001c*/ 	.word	index@(matmul_kernel)
        /*0020*/ 	.word	0x00000000
.L_5:


//--------------------- .nv.info.matmul_kernel    --------------------------
	.section	.nv.info.matmul_kernel,"",@"SHT_CUDA_INFO"
	.sectionflags	@""
	.align	4


	//----- nvinfo : EIATTR_CUDA_API_VERSION
	.align		4
        /*0000*/ 	.byte	0x04, 0x37
        /*0002*/ 	.short	(.L_7 - .L_6)
.L_6:
        /*0004*/ 	.word	0x00000081


	//----- nvinfo : EIATTR_KPARAM_INFO
	.align		4
.L_7:
        /*0008*/ 	.byte	0x04, 0x17
        /*000a*/ 	.short	(.L_9 - .L_8)
.L_8:
        /*000c*/ 	.word	0x00000000
        /*0010*/ 	.short	0x000d
        /*0012*/ 	.short	0x0048
        /*0014*/ 	.byte	0x00, 0xf4, 0x21, 0x00


	//----- nvinfo : EIATTR_KPARAM_INFO
	.align		4
.L_9:
        /*0018*/ 	.byte	0x04, 0x17
        /*001a*/ 	.short	(.L_11 - .L_10)
.L_10:
        /*001c*/ 	.word	0x00000000
        /*0020*/ 	.short	0x000c
        /*0022*/ 	.short	0x0040
        /*0024*/ 	.byte	0x00, 0xf4, 0x21, 0x00


	//----- nvinfo : EIATTR_KPARAM_INFO
	.align		4
.L_11:
        /*0028*/ 	.byte	0x04, 0x17
        /*002a*/ 	.short	(.L_13 - .L_12)
.L_12:
        /*002c*/ 	.word	0x00000000
        /*0030*/ 	.short	0x000b
        /*0032*/ 	.short	0x0038
        /*0034*/ 	.byte	0x00, 0xf0, 0x11, 0x00


	//----- nvinfo : EIATTR_KPARAM_INFO
	.align		4
.L_13:
        /*0038*/ 	.byte	0x04, 0x17
        /*003a*/ 	.short	(.L_15 - .L_14)
.L_14:
        /*003c*/ 	.word	0x00000000
        /*0040*/ 	.short	0x000a
        /*0042*/ 	.short	0x0034
        /*0044*/ 	.byte	0x00, 0xf0, 0x11, 0x00


	//----- nvinfo : EIATTR_KPARAM_INFO
	.align		4
.L_15:
        /*0048*/ 	.byte	0x04, 0x17
        /*004a*/ 	.short	(.L_17 - .L_16)
.L_16:
        /*004c*/ 	.word	0x00000000
        /*0050*/ 	.short	0x0009
        /*0052*/ 	.short	0x0030
        /*0054*/ 	.byte	0x00, 0xf0, 0x11, 0x00


	//----- nvinfo : EIATTR_KPARAM_INFO
	.align		4
.L_17:
        /*0058*/ 	.byte	0x04, 0x17
        /*005a*/ 	.short	(.L_19 - .L_18)
.L_18:
        /*005c*/ 	.word	0x00000000
        /*0060*/ 	.short	0x0008
        /*0062*/ 	.short	0x002c
        /*0064*/ 	.byte	0x00, 0xf0, 0x11, 0x00


	//----- nvinfo : EIATTR_KPARAM_INFO
	.align		4
.L_19:
        /*0068*/ 	.byte	0x04, 0x17
        /*006a*/ 	.short	(.L_21 - .L_20)
.L_20:
        /*006c*/ 	.word	0x00000000
        /*0070*/ 	.short	0x0007
        /*0072*/ 	.short	0x0028
        /*0074*/ 	.byte	0x00, 0xf0, 0x11, 0x00


	//----- nvinfo : EIATTR_KPARAM_INFO
	.align		4
.L_21:
        /*0078*/ 	.byte	0x04, 0x17
        /*007a*/ 	.short	(.L_23 - .L_22)
.L_22:
        /*007c*/ 	.word	0x00000000
        /*0080*/ 	.short	0x0006
        /*0082*/ 	.short	0x0024
        /*0084*/ 	.byte	0x00, 0xf0, 0x11, 0x00


	//----- nvinfo : EIATTR_KPARAM_INFO
	.align		4
.L_23:
        /*0088*/ 	.byte	0x04, 0x17
        /*008a*/ 	.short	(.L_25 - .L_24)
.L_24:
        /*008c*/ 	.word	0x00000000
        /*0090*/ 	.short	0x0005
        /*0092*/ 	.short	0x0020
        /*0094*/ 	.byte	0x00, 0xf0, 0x11, 0x00


	//----- nvinfo : EIATTR_KPARAM_INFO
	.align		4
.L_25:
        /*0098*/ 	.byte	0x04, 0x17
        /*009a*/ 	.short	(.L_27 - .L_26)
.L_26:
        /*009c*/ 	.word	0x00000000
        /*00a0*/ 	.short	0x0004
        /*00a2*/ 	.short	0x001c
        /*00a4*/ 	.byte	0x00, 0xf0, 0x11, 0x00


	//----- nvinfo : EIATTR_KPARAM_INFO
	.align		4
.L_27:
        /*00a8*/ 	.byte	0x04, 0x17
        /*00aa*/ 	.short	(.L_29 - .L_28)
.L_28:
        /*00ac*/ 	.word	0x00000000
        /*00b0*/ 	.short	0x0003
        /*00b2*/ 	.short	0x0018
        /*00b4*/ 	.byte	0x00, 0xf0, 0x11, 0x00


	//----- nvinfo : EIATTR_KPARAM_INFO
	.align		4
.L_29:
        /*00b8*/ 	.byte	0x04, 0x17
        /*00ba*/ 	.short	(.L_31 - .L_30)
.L_30:
        /*00bc*/ 	.word	0x00000000
        /*00c0*/ 	.short	0x0002
        /*00c2*/ 	.short	0x0010
        /*00c4*/ 	.byte	0x00, 0xf4, 0x21, 0x00


	//----- nvinfo : EIATTR_KPARAM_INFO
	.align		4
.L_31:
        /*00c8*/ 	.byte	0x04, 0x17
        /*00ca*/ 	.short	(.L_33 - .L_32)
.L_32:
        /*00cc*/ 	.word	0x00000000
        /*00d0*/ 	.short	0x0001
        /*00d2*/ 	.short	0x0008
        /*00d4*/ 	.byte	0x00, 0xf4, 0x21, 0x00


	//----- nvinfo : EIATTR_KPARAM_INFO
	.align		4
.L_33:
        /*00d8*/ 	.byte	0x04, 0x17
        /*00da*/ 	.short	(.L_35 - .L_34)
.L_34:
        /*00dc*/ 	.word	0x00000000
        /*00e0*/ 	.short	0x0000
        /*00e2*/ 	.short	0x0000
        /*00e4*/ 	.byte	0x00, 0xf4, 0x21, 0x00


	//----- nvinfo : EIATTR_SPARSE_MMA_MASK
	.align		4
.L_35:
        /*00e8*/ 	.byte	0x03, 0x50
        /*00ea*/ 	.short	0x0000


	//----- nvinfo : EIATTR_MAXREG_COUNT
	.align		4
        /*00ec*/ 	.byte	0x03, 0x1b
        /*00ee*/ 	.short	0x00ff


	//----- nvinfo : EIATTR_NUM_BARRIERS
	.align		4
        /*00f0*/ 	.byte	0x02, 0x4c
        /*00f2*/ 	.byte	0x01
	.zero		1


	//----- nvinfo : EIATTR_VRC_CTA_INIT_COUNT
	.align		4
        /*00f4*/ 	.byte	0x02, 0x4a
	.zero		1
	.zero		1


	//----- nvinfo : EIATTR_EXIT_INSTR_OFFSETS
	.align		4
        /*00f8*/ 	.byte	0x04, 0x1c
        /*00fa*/ 	.short	(.L_37 - .L_36)


	//   ....[0]....
.L_36:
        /*00fc*/ 	.word	0x00001eb0


	//   ....[1]....
        /*0100*/ 	.word	0x00001ed0


	//----- nvinfo : EIATTR_REQNTID
	.align		4
.L_37:
        /*0104*/ 	.byte	0x04, 0x10
        /*0106*/ 	.short	(.L_39 - .L_38)
.L_38:
        /*0108*/ 	.word	0x00000100
        /*010c*/ 	.word	0x00000001
        /*0110*/ 	.word	0x00000001


	//----- nvinfo : EIATTR_CBANK_PARAM_SIZE
	.align		4
.L_39:
        /*0114*/ 	.byte	0x03, 0x19
        /*0116*/ 	.short	0x0050


	//----- nvinfo : EIATTR_PARAM_CBANK
	.align		4
        /*0118*/ 	.byte	0x04, 0x0a
        /*011a*/ 	.short	(.L_41 - .L_40)
	.align		4
.L_40:
        /*011c*/ 	.word	index@(.nv.constant0.matmul_kernel)
        /*0120*/ 	.short	0x0380
        /*0122*/ 	.short	0x0050


	//----- nvinfo : EIATTR_SW_WAR
	.align		4
.L_41:
        /*0124*/ 	.byte	0x04, 0x36
        /*0126*/ 	.short	(.L_43 - .L_42)
.L_42:
        /*0128*/ 	.word	0x00000008
.L_43:


//--------------------- .nv.compat                --------------------------
	.section	.nv.compat,"",@"SHT_CUDA_COMPAT_INFO"
	.align	4
        /*0000*/ 	.byte	0x02, 0x02, 0x02, 0x00, 0x02, 0x05, 0x05, 0x00, 0x02, 0x03, 0x00, 0x00, 0x02, 0x06, 0x01, 0x00


//--------------------- .nv.callgraph             --------------------------
	.section	.nv.callgraph,"",@"SHT_CUDA_CALLGRAPH"
	.align	4
	.sectionentsize	8
	.align		4
        /*0000*/ 	.word	0x00000000
	.align		4
        /*0004*/ 	.word	0xffffffff
	.align		4
        /*0008*/ 	.word	0x00000000
	.align		4
        /*000c*/ 	.word	0xfffffffe
	.align		4
        /*0010*/ 	.word	0x00000000
	.align		4
        /*0014*/ 	.word	0xfffffffd
	.align		4
        /*0018*/ 	.word	0x00000000
	.align		4
        /*001c*/ 	.word	0xfffffffc


//--------------------- .text.matmul_kernel       --------------------------
	.section	.text.matmul_kernel,"ax",@progbits
	.align	128
        .global         matmul_kernel
        .type           matmul_kernel,@function
        .size           matmul_kernel,(.L_x_3 - matmul_kernel)
        .other          matmul_kernel,@"STO_CUDA_ENTRY STV_DEFAULT"
matmul_kernel:
.text.matmul_kernel:
[----:B------:R-:W0:Y:S08]  /*0000*/  LDC R1, c[0x0][0x37c] ;  /* 0x0000df00ff017b82 */ /* 0x000e300000000800 */
[----:B------:R-:W1:Y:S01]  /*0010*/  LDC.64 R12, c[0x0][0x398] ;  /* 0x0000e600ff0c7b82 */ /* 0x000e620000000a00 */
[----:B------:R-:W2:Y:S01]  /*0020*/  S2R R5, SR_CTAID.X ;  /* 0x0000000000057919 */ /* 0x000ea20000002500 */
[----:B------:R-:W-:Y:S01]  /*0030*/  UMOV UR4, 0x400 ;  /* 0x0000040000047882 */ /* 0x000fe20000000000 */
[----:B------:R-:W3:Y:S05]  /*0040*/  LDCU.64 UR8, c[0x0][0x358] ;  /* 0x00006b00ff0877ac */ /* 0x000eea0008000a00 */
[----:B------:R-:W4:Y:S08]  /*0050*/  LDC R42, c[0x0][0x3a0] ;  /* 0x0000e800ff2a7b82 */ /* 0x000f300000000800 */
[----:B------:R-:W5:Y:S01]  /*0060*/  S2UR UR5, SR_CgaCtaId ;  /* 0x00000000000579c3 */ /* 0x000f620000008800 */
[----:B-1----:R-:W-:-:S05]  /*0070*/  VIADD R0, R13, 0x3f ;  /* 0x0000003f0d007836 */ /* 0x002fca0000000000 */
[----:B------:R-:W-:Y:S01]  /*0080*/  SHF.R.S32.HI R3, RZ, 0x1f, R0 ;  /* 0x0000001fff037819 */ /* 0x000fe20000011400 */
[----:B----4-:R-:W-:-:S03]  /*0090*/  VIADD R42, R42, 0x1f ;  /* 0x0000001f2a2a7836 */ /* 0x010fc60000000000 */
[----:B------:R-:W-:Y:S02]  /*00a0*/  LEA.HI R3, R3, R0, RZ, 0x6 ;  /* 0x0000000003037211 */ /* 0x000fe400078f30ff */
[----:B--2---:R-:W-:Y:S02]  /*00b0*/  IABS R8, R5 ;  /* 0x0000000500087213 */ /* 0x004fe40000000000 */
[----:B------:R-:W-:Y:S01]  /*00c0*/  SHF.R.S32.HI R3, RZ, 0x6, R3 ;  /* 0x00000006ff037819 */ /* 0x000fe20000011403 */
[----:B-----5:R-:W-:-:S04]  /*00d0*/  ULEA UR4, UR5, UR4, 0x18 ;  /* 0x0000000405047291 */ /* 0x020fc8000f8ec0ff */
[----:B------:R-:W-:-:S05]  /*00e0*/  IMAD.SHL.U32 R4, R3, 0x8, RZ ;  /* 0x0000000803047824 */ /* 0x000fca00078e00ff */
[-C--:B------:R-:W-:Y:S02]  /*00f0*/  IABS R7, R4.reuse ;  /* 0x0000000400077213 */ /* 0x080fe40000000000 */
[----:B------:R-:W-:Y:S02]  /*0100*/  IABS R10, R4 ;  /* 0x00000004000a7213 */ /* 0x000fe40000000000 */
[----:B------:R-:W1:Y:S08]  /*0110*/  I2F.RP R0, R7 ;  /* 0x0000000700007306 */ /* 0x000e700000209400 */
[----:B-1----:R-:W1:Y:S02]  /*0120*/  MUFU.RCP R0, R0 ;  /* 0x0000000000007308 */ /* 0x002e640000001000 */
[----:B-1----:R-:W-:-:S02]  /*0130*/  VIADD R2, R0, 0xffffffe ;  /* 0x0ffffffe00027836 */ /* 0x002fc40000000000 */
[----:B------:R-:W-:-:S04]  /*0140*/  IMAD.MOV R0, RZ, RZ, -R10 ;  /* 0x000000ffff007224 */ /* 0x000fc800078e0a0a */
[----:B------:R1:W2:Y:S02]  /*0150*/  F2I.FTZ.U32.TRUNC.NTZ R3, R2 ;  /* 0x0000000200037305 */ /* 0x0002a4000021f000 */
[----:B-1----:R-:W-:Y:S02]  /*0160*/  IMAD.MOV.U32 R2, RZ, RZ, RZ ;  /* 0x000000ffff027224 */ /* 0x002fe400078e00ff */
[----:B--2---:R-:W-:-:S04]  /*0170*/  IMAD.MOV R6, RZ, RZ, -R3 ;  /* 0x000000ffff067224 */ /* 0x004fc800078e0a03 */
[----:B------:R-:W-:Y:S02]  /*0180*/  IMAD R9, R6, R7, RZ ;  /* 0x0000000706097224 */ /* 0x000fe400078e02ff */
[----:B------:R-:W-:Y:S02]  /*0190*/  IMAD.MOV.U32 R6, RZ, RZ, R8 ;  /* 0x000000ffff067224 */ /* 0x000fe400078e0008 */
[----:B------:R-:W-:-:S06]  /*01a0*/  IMAD.HI.U32 R3, R3, R9, R2 ;  /* 0x0000000903037227 */ /* 0x000fcc00078e0002 */
[----:B------:R-:W-:-:S04]  /*01b0*/  IMAD.HI.U32 R3, R3, R6, RZ ;  /* 0x0000000603037227 */ /* 0x000fc800078e00ff */
[----:B------:R-:W-:-:S05]  /*01c0*/  IMAD R0, R3, R0, R6 ;  /* 0x0000000003007224 */ /* 0x000fca00078e0206 */
[----:B------:R-:W-:-:S13]  /*01d0*/  ISETP.GT.U32.AND P1, PT, R7, R0, PT ;  /* 0x000000000700720c */ /* 0x000fda0003f24070 */
[----:B------:R-:W-:Y:S02]  /*01e0*/  @!P1 IMAD.IADD R0, R0, 0x1, -R7 ;  /* 0x0000000100009824 */ /* 0x000fe400078e0a07 */
[----:B------:R-:W-:Y:S01]  /*01f0*/  @!P1 VIADD R3, R3, 0x1 ;  /* 0x0000000103039836 */ /* 0x000fe20000000000 */
[----:B------:R-:W-:Y:S02]  /*0200*/  ISETP.NE.AND P1, PT, R4, RZ, PT ;  /* 0x000000ff0400720c */ /* 0x000fe40003f25270 */
[----:B------:R-:W-:Y:S02]  /*0210*/  ISETP.GE.U32.AND P0, PT, R0, R7, PT ;  /* 0x000000070000720c */ /* 0x000fe40003f06070 */
[----:B------:R-:W-:-:S04]  /*0220*/  LOP3.LUT R0, R5, R4, RZ, 0x3c, !PT ;  /* 0x0000000405007212 */ /* 0x000fc800078e3cff */
[----:B------:R-:W-:Y:S01]  /*0230*/  ISETP.GE.AND P2, PT, R0, RZ, PT ;  /* 0x000000ff0000720c */ /* 0x000fe20003f46270 */
[----:B------:R-:W-:-:S06]  /*0240*/  VIADD R0, R12, 0xf ;  /* 0x0000000f0c007836 */ /* 0x000fcc0000000000 */
[----:B------:R-:W-:-:S04]  /*0250*/  @P0 VIADD R3, R3, 0x1 ;  /* 0x0000000103030836 */ /* 0x000fc80000000000 */
[----:B------:R-:W-:Y:S01]  /*0260*/  IMAD.MOV.U32 R2, RZ, RZ, R3 ;  /* 0x000000ffff027224 */ /* 0x000fe200078e0003 */
[----:B------:R-:W-:-:S03]  /*0270*/  SHF.R.S32.HI R3, RZ, 0x1f, R0 ;  /* 0x0000001fff037819 */ /* 0x000fc60000011400 */
[----:B------:R-:W-:Y:S01]  /*0280*/  @!P2 IMAD.MOV R2, RZ, RZ, -R2 ;  /* 0x000000ffff02a224 */ /* 0x000fe200078e0a02 */
[----:B------:R-:W-:Y:S02]  /*0290*/  @!P1 LOP3.LUT R2, RZ, R4, RZ, 0x33, !PT ;  /* 0x00000004ff029212 */ /* 0x000fe400078e33ff */
[----:B------:R-:W-:-:S03]  /*02a0*/  LEA.HI R3, R3, R0, RZ, 0x4 ;  /* 0x0000000003037211 */ /* 0x000fc600078f20ff */
[----:B------:R-:W-:Y:S02]  /*02b0*/  IMAD.SHL.U32 R6, R2, 0x8, RZ ;  /* 0x0000000802067824 */ /* 0x000fe400078e00ff */
[----:B------:R-:W-:-:S03]  /*02c0*/  IMAD.MOV R2, RZ, RZ, -R2 ;  /* 0x000000ffff027224 */ /* 0x000fc600078e0a02 */
[----:B------:R-:W-:Y:S01]  /*02d0*/  LEA.HI.SX32 R3, R3, -R6, 0x1c ;  /* 0x8000000603037211 */ /* 0x000fe200078fe2ff */
[----:B------:R-:W-:-:S03]  /*02e0*/  IMAD R8, R4, R2, R5 ;  /* 0x0000000204087224 */ /* 0x000fc600078e0205 */
[----:B------:R-:W-:-:S04]  /*02f0*/  VIMNMX R11, PT, PT, R3, 0x8, PT ;  /* 0x00000008030b7848 */ /* 0x000fc80003fe0100 */
[-C--:B------:R-:W-:Y:S02]  /*0300*/  IABS R7, R11.reuse ;  /* 0x0000000b00077213 */ /* 0x080fe40000000000 */
[----:B------:R-:W-:Y:S02]  /*0310*/  IABS R4, R11 ;  /* 0x0000000b00047213 */ /* 0x000fe40000000000 */
[----:B------:R-:W1:Y:S08]  /*0320*/  I2F.RP R0, R7 ;  /* 0x0000000700007306 */ /* 0x000e700000209400 */
[----:B-1----:R-:W1:Y:S02]  /*0330*/  MUFU.RCP R0, R0 ;  /* 0x0000000000007308 */ /* 0x002e640000001000 */
[----:B-1----:R-:W-:-:S02]  /*0340*/  VIADD R3, R0, 0xffffffe ;  /* 0x0ffffffe00037836 */ /* 0x002fc40000000000 */
[----:B------:R-:W-:Y:S02]  /*0350*/  IMAD.MOV R0, RZ, RZ, -R4 ;  /* 0x000000ffff007224 */ /* 0x000fe400078e0a04 */
[----:B------:R-:W1:Y:S02]  /*0360*/  S2R R4, SR_TID.X ;  /* 0x0000000000047919 */ /* 0x000e640000002100 */
[----:B------:R-:W2:Y:S02]  /*0370*/  F2I.FTZ.U32.TRUNC.NTZ R3, R3 ;  /* 0x0000000300037305 */ /* 0x000ea4000021f000 */
[----:B--2---:R-:W-:-:S04]  /*0380*/  IMAD.MOV R9, RZ, RZ, -R3 ;  /* 0x000000ffff097224 */ /* 0x004fc800078e0a03 */
[----:B------:R-:W-:Y:S01]  /*0390*/  IMAD.MOV.U32 R2, RZ, RZ, R9 ;  /* 0x000000ffff027224 */ /* 0x000fe200078e0009 */
[----:B------:R-:W-:-:S03]  /*03a0*/  IABS R9, R8 ;  /* 0x0000000800097213 */ /* 0x000fc60000000000 */
[----:B------:R-:W-:Y:S02]  /*03b0*/  IMAD R5, R2, R7, RZ ;  /* 0x0000000702057224 */ /* 0x000fe400078e02ff */
[----:B------:R-:W-:-:S04]  /*03c0*/  IMAD.MOV.U32 R2, RZ, RZ, RZ ;  /* 0x000000ffff027224 */ /* 0x000fc800078e00ff */
[----:B------:R-:W-:Y:S01]  /*03d0*/  IMAD.HI.U32 R2, R3, R5, R2 ;  /* 0x0000000503027227 */ /* 0x000fe200078e0002 */
[C---:B-1----:R-:W-:Y:S02]  /*03e0*/  LOP3.LUT R3, R4.reuse, 0xf, RZ, 0xc0, !PT ;  /* 0x0000000f04037812 */ /* 0x042fe400078ec0ff */
[----:B------:R-:W-:Y:S02]  /*03f0*/  SHF.R.U32.HI R43, RZ, 0x4, R4 ;  /* 0x00000004ff2b7819 */ /* 0x000fe40000011604 */
[----:B------:R-:W-:Y:S01]  /*0400*/  LOP3.LUT R41, R4, 0x1f, RZ, 0xc0, !PT ;  /* 0x0000001f04297812 */ /* 0x000fe200078ec0ff */
[----:B------:R-:W-:Y:S01]  /*0410*/  IMAD.HI.U32 R2, R2, R9, RZ ;  /* 0x0000000902027227 */ /* 0x000fe200078e00ff */
[----:B------:R-:W-:-:S03]  /*0420*/  SGXT.U32 R43, R43, 0x4 ;  /* 0x000000042b2b781a */ /* 0x000fc60000000000 */
[----:B------:R-:W-:-:S05]  /*0430*/  IMAD R0, R2, R0, R9 ;  /* 0x0000000002007224 */ /* 0x000fca00078e0209 */
[----:B------:R-:W-:-:S13]  /*0440*/  ISETP.GT.U32.AND P1, PT, R7, R0, PT ;  /* 0x000000000700720c */ /* 0x000fda0003f24070 */
[----:B------:R-:W-:Y:S02]  /*0450*/  @!P1 IMAD.IADD R0, R0, 0x1, -R7 ;  /* 0x0000000100009824 */ /* 0x000fe400078e0a07 */
[----:B------:R-:W-:Y:S01]  /*0460*/  @!P1 VIADD R2, R2, 0x1 ;  /* 0x0000000102029836 */ /* 0x000fe20000000000 */
[----:B------:R-:W-:Y:S02]  /*0470*/  ISETP.NE.AND P1, PT, R11, RZ, PT ;  /* 0x000000ff0b00720c */ /* 0x000fe40003f25270 */
[----:B------:R-:W-:Y:S02]  /*0480*/  ISETP.GE.U32.AND P0, PT, R0, R7, PT ;  /* 0x000000070000720c */ /* 0x000fe40003f06070 */
[----:B------:R-:W-:-:S04]  /*0490*/  LOP3.LUT R0, R8, R11, RZ, 0x3c, !PT ;  /* 0x0000000b08007212 */ /* 0x000fc800078e3cff */
[----:B------:R-:W-:-:S07]  /*04a0*/  ISETP.GE.AND P2, PT, R0, RZ, PT ;  /* 0x000000ff0000720c */ /* 0x000fce0003f46270 */
[----:B------:R-:W-:Y:S01]  /*04b0*/  @P0 VIADD R2, R2, 0x1 ;  /* 0x0000000102020836 */ /* 0x000fe20000000000 */
[----:B------:R-:W-:-:S03]  /*04c0*/  ISETP.GT.AND P0, PT, R42, 0x1f, PT ;  /* 0x0000001f2a00780c */ /* 0x000fc60003f04270 */
[----:B------:R-:W-:-:S04]  /*04d0*/  IMAD.MOV.U32 R7, RZ, RZ, R2 ;  /* 0x000000ffff077224 */ /* 0x000fc800078e0002 */
[----:B------:R-:W-:Y:S01]  /*04e0*/  @!P2 IMAD.MOV R7, RZ, RZ, -R7 ;  /* 0x000000ffff07a224 */ /* 0x000fe200078e0a07 */
[----:B------:R-:W-:-:S05]  /*04f0*/  @!P1 LOP3.LUT R7, RZ, R11, RZ, 0x33, !PT ;  /* 0x0000000bff079212 */ /* 0x000fca00078e33ff */
[----:B------:R-:W-:Y:S01]  /*0500*/  IMAD.MOV R0, RZ, RZ, -R7 ;  /* 0x000000ffff007224 */ /* 0x000fe200078e0a07 */
[----:B------:R-:W-:Y:S01]  /*0510*/  @!P0 CS2R R16, SRZ ;  /* 0x0000000000108805 */ /* 0x000fe2000001ff00 */
[----:B------:R-:W-:Y:S01]  /*0520*/  @!P0 IMAD.SHL.U32 R2, R4, 0x20, RZ ;  /* 0x0000002004028824 */ /* 0x000fe200078e00ff */
[----:B------:R-:W-:Y:S01]  /*0530*/  @!P0 CS2R R18, SRZ ;  /* 0x0000000000128805 */ /* 0x000fe2000001ff00 */
[----:B------:R-:W-:Y:S02]  /*0540*/  IMAD R0, R11, R0, R8 ;  /* 0x000000000b007224 */ /* 0x000fe400078e0208 */
[----:B------:R-:W-:Y:S02]  /*0550*/  IMAD.SHL.U32 R7, R7, 0x40, RZ ;  /* 0x0000004007077824 */ /* 0x000fe400078e00ff */
[----:B------:R-:W-:Y:S01]  /*0560*/  IMAD.IADD R0, R6, 0x1, R0 ;  /* 0x0000000106007824 */ /* 0x000fe200078e0200 */
[----:B------:R-:W-:-:S03]  /*0570*/  @!P0 LOP3.LUT R6, R2, 0x60, RZ, 0xc0, !PT ;  /* 0x0000006002068812 */ /* 0x000fc600078ec0ff */
[----:B------:R-:W-:Y:S01]  /*0580*/  IMAD R0, R0, 0x10, R3 ;  /* 0x0000001000007824 */ /* 0x000fe200078e0203 */
[----:B0--3--:R-:W-:Y:S06]  /*0590*/  @!P0 BRA `(.L_x_0) ;  /* 0x0000001400388947 */ /* 0x009fec0003800000 */
[----:B------:R-:W-:Y:S01]  /*05a0*/  IABS R3, R12 ;  /* 0x0000000c00037213 */ /* 0x000fe20000000000 */
[----:B------:R-:W0:Y:S01]  /*05b0*/  LDCU UR6, c[0x0][0x3b0] ;  /* 0x00007600ff0677ac */ /* 0x000e220008000800 */
[----:B------:R-:W-:Y:S01]  /*05c0*/  IABS R2, R13 ;  /* 0x0000000d00027213 */ /* 0x000fe20000000000 */
[C---:B------:R-:W-:Y:S01]  /*05d0*/  IMAD.SHL.U32 R35, R4.reuse, 0x2, RZ ;  /* 0x0000000204237824 */ /* 0x040fe200078e00ff */
[----:B------:R-:W1:Y:S01]  /*05e0*/  I2F.RP R14, R3 ;  /* 0x00000003000e7306 */ /* 0x000e620000209400 */
[----:B------:R-:W-:Y:S01]  /*05f0*/  LOP3.LUT R6, R4, 0xe0, RZ, 0xc0, !PT ;  /* 0x000000e004067812 */ /* 0x000fe200078ec0ff */
[----:B------:R-:W2:Y:S01]  /*0600*/  LDCU UR7, c[0x0][0x3a4] ;  /* 0x00007480ff0777ac */ /* 0x000ea20008000800 */
[----:B------:R-:W-:Y:S02]  /*0610*/  LOP3.LUT R45, R43, 0x10, RZ, 0xfc, !PT ;  /* 0x000000102b2d7812 */ /* 0x000fe400078efcff */
[----:B------:R-:W-:Y:S01]  /*0620*/  LEA.HI R6, R6, R7, RZ, 0x1b ;  /* 0x0000000706067211 */ /* 0x000fe200078fd8ff */
[----:B------:R-:W3:Y:S02]  /*0630*/  LDCU.128 UR12, c[0x0][0x380] ;  /* 0x00007000ff0c77ac */ /* 0x000ee40008000c00 */
[----:B------:R-:W4:Y:S02]  /*0640*/  I2F.RP R5, R2 ;  /* 0x0000000200057306 */ /* 0x000f240000209400 */
[C---:B------:R-:W-:Y:S01]  /*0650*/  VIADD R27, R6.reuse, 0x30 ;  /* 0x00000030061b7836 */ /* 0x040fe20000000000 */
[----:B------:R-:W5:Y:S01]  /*0660*/  LDCU UR5, c[0x0][0x3ac] ;  /* 0x00007580ff0577ac */ /* 0x000f620008000800 */
[----:B------:R-:W-:-:S02]  /*0670*/  VIADD R29, R6, 0x28 ;  /* 0x00000028061d7836 */ /* 0x000fc40000000000 */
[C---:B------:R-:W-:Y:S02]  /*0680*/  VIADD R30, R6.reuse, 0x20 ;  /* 0x00000020061e7836 */ /* 0x040fe40000000000 */
[----:B-1----:R-:W1:Y:S01]  /*0690*/  MUFU.RCP R14, R14 ;  /* 0x0000000e000e7308 */ /* 0x002e620000001000 */
[C---:B------:R-:W-:Y:S02]  /*06a0*/  VIADD R26, R6.reuse, 0x10 ;  /* 0x00000010061a7836 */ /* 0x040fe40000000000 */
[----:B------:R-:W-:Y:S01]  /*06b0*/  IABS R20, R30 ;  /* 0x0000001e00147213 */ /* 0x000fe20000000000 */
[----:B------:R-:W-:Y:S02]  /*06c0*/  VIADD R28, R6, 0x18 ;  /* 0x00000018061c7836 */ /* 0x000fe40000000000 */
[----:B------:R-:W-:Y:S02]  /*06d0*/  IABS R24, R26 ;  /* 0x0000001a00187213 */ /* 0x000fe40000000000 */
[----:B----4-:R-:W4:Y:S01]  /*06e0*/  MUFU.RCP R5, R5 ;  /* 0x0000000500057308 */ /* 0x010f220000001000 */
[----:B------:R-:W-:Y:S01]  /*06f0*/  IABS R22, R28 ;  /* 0x0000001c00167213 */ /* 0x000fe20000000000 */
[----:B-----5:R-:W-:Y:S01]  /*0700*/  IMAD R41, R41, UR5, RZ ;  /* 0x0000000529297c24 */ /* 0x020fe2000f8e02ff */
[----:B------:R-:W-:Y:S01]  /*0710*/  USHF.L.U32 UR5, UR5, 0x5, URZ ;  /* 0x0000000505057899 */ /* 0x000fe200080006ff */
[----:B-1----:R-:W-:Y:S01]  /*0720*/  VIADD R10, R14, 0xffffffe ;  /* 0x0ffffffe0e0a7836 */ /* 0x002fe20000000000 */
[----:B------:R-:W-:-:S03]  /*0730*/  SHF.R.U32.HI R14, RZ, 0x2, R4 ;  /* 0x00000002ff0e7819 */ /* 0x000fc60000011604 */
[----:B------:R1:W5:Y:S01]  /*0740*/  F2I.FTZ.U32.TRUNC.NTZ R11, R10 ;  /* 0x0000000a000b7305 */ /* 0x000362000021f000 */
[----:B------:R-:W-:Y:S01]  /*0750*/  SGXT.U32 R14, R14, 0x3 ;  /* 0x000000030e0e781a */ /* 0x000fe20000000000 */
[----:B----4-:R-:W-:Y:S02]  /*0760*/  VIADD R8, R5, 0xffffffe ;  /* 0x0ffffffe05087836 */ /* 0x010fe40000000000 */
[----:B------:R-:W-:-:S04]  /*0770*/  VIADD R5, R6, 0x38 ;  /* 0x0000003806057836 */ /* 0x000fc80000000000 */
[----:B------:R4:W0:Y:S01]  /*0780*/  F2I.FTZ.U32.TRUNC.NTZ R9, R8 ;  /* 0x0000000800097305 */ /* 0x000822000021f000 */
[----:B-1----:R-:W-:Y:S02]  /*0790*/  IMAD.MOV.U32 R10, RZ, RZ, RZ ;  /* 0x000000ffff0a7224 */ /* 0x002fe400078e00ff */
[----:B-----5:R-:W-:Y:S02]  /*07a0*/  IMAD.MOV R16, RZ, RZ, -R11 ;  /* 0x000000ffff107224 */ /* 0x020fe400078e0a0b */
[----:B----4-:R-:W-:Y:S02]  /*07b0*/  IMAD.MOV.U32 R8, RZ, RZ, RZ ;  /* 0x000000ffff087224 */ /* 0x010fe400078e00ff */
[----:B------:R-:W-:Y:S01]  /*07c0*/  IMAD R17, R16, R3, RZ ;  /* 0x0000000310117224 */ /* 0x000fe200078e02ff */
[----:B------:R-:W-:Y:S01]  /*07d0*/  IABS R16, R0 ;  /* 0x0000000000107213 */ /* 0x000fe20000000000 */
[----:B0-----:R-:W-:Y:S02]  /*07e0*/  IMAD.MOV R15, RZ, RZ, -R9 ;  /* 0x000000ffff0f7224 */ /* 0x001fe400078e0a09 */
[----:B------:R-:W-:Y:S01]  /*07f0*/  IMAD.HI.U32 R10, R11, R17, R10 ;  /* 0x000000110b0a7227 */ /* 0x000fe200078e000a */
[----:B------:R-:W-:-:S02]  /*0800*/  IABS R17, R5 ;  /* 0x0000000500117213 */ /* 0x000fc40000000000 */
[----:B------:R-:W-:Y:S01]  /*0810*/  SHF.R.S32.HI R11, RZ, 0x1f, R42 ;  /* 0x0000001fff0b7819 */ /* 0x000fe2000001142a */
[----:B------:R-:W-:Y:S02]  /*0820*/  IMAD R15, R15, R2, RZ ;  /* 0x000000020f0f7224 */ /* 0x000fe400078e02ff */
[----:B------:R-:W-:Y:S01]  /*0830*/  IMAD.HI.U32 R10, R10, R16, RZ ;  /* 0x000000100a0a7227 */ /* 0x000fe200078e00ff */
[----:B------:R-:W-:-:S03]  /*0840*/  LEA.HI R42, R11, R42, RZ, 0x5 ;  /* 0x0000002a0b2a7211 */ /* 0x000fc600078f28ff */
[----:B------:R-:W-:Y:S01]  /*0850*/  IMAD.HI.U32 R9, R9, R15, R8 ;  /* 0x0000000f09097227 */ /* 0x000fe200078e0008 */
[----:B------:R-:W-:-:S03]  /*0860*/  SHF.R.S32.HI R42, RZ, 0x5, R42 ;  /* 0x00000005ff2a7819 */ /* 0x000fc6000001142a */
[----:B------:R-:W-:Y:S02]  /*0870*/  IMAD.SHL.U32 R15, R4, 0x40, RZ ;  /* 0x00000040040f7824 */ /* 0x000fe400078e00ff */
[----:B------:R-:W-:-:S04]  /*0880*/  IMAD.HI.U32 R8, R9, R17, RZ ;  /* 0x0000001109087227 */ /* 0x000fc800078e00ff */
[----:B------:R-:W-:Y:S02]  /*0890*/  IMAD.MOV R18, RZ, RZ, -R10 ;  /* 0x000000ffff127224 */ /* 0x000fe400078e0a0a */
[----:B------:R-:W-:Y:S01]  /*08a0*/  IMAD.MOV R10, RZ, RZ, -R8 ;  /* 0x000000ffff0a7224 */ /* 0x000fe200078e0a08 */
[----:B------:R-:W-:Y:S01]  /*08b0*/  LOP3.LUT R8, R14, 0x40, R15, 0xf8, !PT ;  /* 0x000000400e087812 */ /* 0x000fe200078ef80f */
[----:B------:R-:W-:Y:S01]  /*08c0*/  IMAD R16, R3, R18, R16 ;  /* 0x0000001203107224 */ /* 0x000fe200078e0210 */
[----:B------:R-:W-:Y:S01]  /*08d0*/  IABS R18, R29 ;  /* 0x0000001d00127213 */ /* 0x000fe20000000000 */
[C---:B------:R-:W-:Y:S01]  /*08e0*/  IMAD R15, R2.reuse, R10, R17 ;  /* 0x0000000a020f7224 */ /* 0x040fe200078e0211 */
[----:B------:R-:W-:Y:S01]  /*08f0*/  IABS R17, R27 ;  /* 0x0000001b00117213 */ /* 0x000fe20000000000 */
[----:B------:R-:W-:Y:S01]  /*0900*/  IMAD.HI.U32 R11, R9, R20, RZ ;  /* 0x00000014090b7227 */ /* 0x000fe200078e00ff */
[----:B------:R-:W-:Y:S02]  /*0910*/  ISETP.GT.U32.AND P0, PT, R3, R16, PT ;  /* 0x000000100300720c */ /* 0x000fe40003f04070 */
[----:B------:R-:W-:Y:S01]  /*0920*/  ISETP.GT.U32.AND P3, PT, R2, R15, PT ;  /* 0x0000000f0200720c */ /* 0x000fe20003f64070 */
[----:B------:R-:W-:-:S04]  /*0930*/  IMAD.HI.U32 R10, R9, R17, RZ ;  /* 0x00000011090a7227 */ /* 0x000fc800078e00ff */
[----:B------:R-:W-:Y:S02]  /*0940*/  IMAD.MOV R14, RZ, RZ, -R10 ;  /* 0x000000ffff0e7224 */ /* 0x000fe400078e0a0a */
[----:B------:R-:W-:-:S04]  /*0950*/  IMAD.HI.U32 R10, R9, R18, RZ ;  /* 0x00000012090a7227 */ /* 0x000fc800078e00ff */
[----:B------:R-:W-:Y:S02]  /*0960*/  IMAD.MOV R19, RZ, RZ, -R10 ;  /* 0x000000ffff137224 */ /* 0x000fe400078e0a0a */
[----:B------:R-:W-:Y:S02]  /*0970*/  IMAD R17, R2, R14, R17 ;  /* 0x0000000e02117224 */ /* 0x000fe400078e0211 */
[----:B------:R-:W-:Y:S02]  /*0980*/  IMAD.MOV R21, RZ, RZ, -R11 ;  /* 0x000000ffff157224 */ /* 0x000fe400078e0a0b */
[----:B------:R-:W-:Y:S01]  /*0990*/  @!P0 IMAD.IADD R16, R16, 0x1, -R3 ;  /* 0x0000000110108824 */ /* 0x000fe200078e0a03 */
[C---:B------:R-:W-:Y:S01]  /*09a0*/  ISETP.GT.U32.AND P4, PT, R2.reuse, R17, PT ;  /* 0x000000110200720c */ /* 0x040fe20003f84070 */
[----:B------:R-:W-:Y:S01]  /*09b0*/  IMAD R11, R2, R19, R18 ;  /* 0x00000013020b7224 */ /* 0x000fe200078e0212 */
[----:B------:R-:W-:Y:S01]  /*09c0*/  ISETP.GE.AND P0, PT, R6, RZ, PT ;  /* 0x000000ff0600720c */ /* 0x000fe20003f06270 */
[C---:B------:R-:W-:Y:S01]  /*09d0*/  IMAD R19, R2.reuse, R21, R20 ;  /* 0x0000001502137224 */ /* 0x040fe200078e0214 */
[----:B------:R-:W-:Y:S01]  /*09e0*/  ISETP.GT.U32.AND P1, PT, R3, R16, PT ;  /* 0x000000100300720c */ /* 0x000fe20003f24070 */
[----:B------:R-:W-:Y:S01]  /*09f0*/  IMAD.HI.U32 R10, R9, R24, RZ ;  /* 0x00000018090a7227 */ /* 0x000fe200078e00ff */
[C---:B------:R-:W-:Y:S01]  /*0a00*/  ISETP.GT.U32.AND P6, PT, R2.reuse, R11, PT ;  /* 0x0000000b0200720c */ /* 0x040fe20003fc4070 */
[----:B------:R-:W0:Y:S01]  /*0a10*/  LDC R20, c[0x0][0x3a8] ;  /* 0x0000ea00ff147b82 */ /* 0x000e220000000800 */
[----:B------:R-:W-:Y:S01]  /*0a20*/  ISETP.GT.U32.AND P5, PT, R2, R19, PT ;  /* 0x000000130200720c */ /* 0x000fe20003fa4070 */
[----:B------:R-:W-:-:S02]  /*0a30*/  VIADD R18, R6, 0x8 ;  /* 0x0000000806127836 */ /* 0x000fc40000000000 */
[----:B------:R-:W-:-:S04]  /*0a40*/  IMAD.HI.U32 R14, R9, R22, RZ ;  /* 0x00000016090e7227 */ /* 0x000fc800078e00ff */
[----:B------:R-:W-:Y:S01]  /*0a50*/  IMAD.MOV R25, RZ, RZ, -R10 ;  /* 0x000000ffff197224 */ /* 0x000fe200078e0a0a */
[----:B------:R-:W-:Y:S01]  /*0a60*/  IABS R10, R18 ;  /* 0x00000012000a7213 */ /* 0x000fe20000000000 */
[----:B------:R-:W-:Y:S02]  /*0a70*/  @!P4 IMAD.IADD R17, R17, 0x1, -R2 ;  /* 0x000000011111c824 */ /* 0x000fe400078e0a02 */
[----:B------:R-:W-:Y:S01]  /*0a80*/  @!P1 IMAD.IADD R16, R16, 0x1, -R3 ;  /* 0x0000000110109824 */ /* 0x000fe200078e0a03 */
[----:B------:R-:W-:Y:S01]  /*0a90*/  ISETP.GE.AND P1, PT, R0, RZ, PT ;  /* 0x000000ff0000720c */ /* 0x000fe20003f26270 */
[----:B------:R-:W-:Y:S01]  /*0aa0*/  IMAD.MOV R23, RZ, RZ, -R14 ;  /* 0x000000ffff177224 */ /* 0x000fe200078e0a0e */
[----:B------:R-:W-:Y:S01]  /*0ab0*/  IABS R14, R6 ;  /* 0x00000006000e7213 */ /* 0x000fe20000000000 */
[--C-:B------:R-:W-:Y:S01]  /*0ac0*/  @!P3 IMAD.IADD R15, R15, 0x1, -R2.reuse ;  /* 0x000000010f0fb824 */ /* 0x100fe200078e0a02 */
[----:B------:R-:W-:Y:S01]  /*0ad0*/  ISETP.NE.AND P3, PT, R12, RZ, PT ;  /* 0x000000ff0c00720c */ /* 0x000fe20003f65270 */
[----:B------:R-:W-:Y:S01]  /*0ae0*/  @!P5 IMAD.IADD R19, R19, 0x1, -R2 ;  /* 0x000000011313d824 */ /* 0x000fe200078e0a02 */
[C---:B------:R-:W-:Y:S01]  /*0af0*/  ISETP.GT.U32.AND P5, PT, R2.reuse, R17, PT ;  /* 0x000000110200720c */ /* 0x040fe20003fa4070 */
[----:B------:R-:W-:Y:S01]  /*0b00*/  IMAD.HI.U32 R3, R9, R10, RZ ;  /* 0x0000000a09037227 */ /* 0x000fe200078e00ff */
[----:B------:R-:W-:-:S03]  /*0b10*/  ISETP.GT.U32.AND P4, PT, R2, R15, PT ;  /* 0x0000000f0200720c */ /* 0x000fc60003f84070 */
[----:B------:R-:W-:-:S04]  /*0b20*/  IMAD.HI.U32 R6, R9, R14, RZ ;  /* 0x0000000e09067227 */ /* 0x000fc800078e00ff */
[----:B------:R-:W-:Y:S02]  /*0b30*/  IMAD.MOV R9, RZ, RZ, -R3 ;  /* 0x000000ffff097224 */ /* 0x000fe400078e0a03 */
[----:B------:R-:W-:Y:S02]  /*0b40*/  IMAD.MOV.U32 R3, RZ, RZ, R16 ;  /* 0x000000ffff037224 */ /* 0x000fe400078e0010 */
[C---:B------:R-:W-:Y:S02]  /*0b50*/  IMAD R21, R2.reuse, R23, R22 ;  /* 0x0000001702157224 */ /* 0x040fe400078e0216 */
[C---:B------:R-:W-:Y:S02]  /*0b60*/  IMAD R23, R2.reuse, R25, R24 ;  /* 0x0000001902177224 */ /* 0x040fe400078e0218 */
[C---:B------:R-:W-:Y:S01]  /*0b70*/  IMAD R9, R2.reuse, R9, R10 ;  /* 0x0000000902097224 */ /* 0x040fe200078e020a */
[C---:B------:R-:W-:Y:S01]  /*0b80*/  ISETP.GT.U32.AND P2, PT, R2.reuse, R21, PT ;  /* 0x000000150200720c */ /* 0x040fe20003f44070 */
[----:B------:R-:W-:Y:S01]  /*0b90*/  @!P1 IMAD.MOV R3, RZ, RZ, -R3 ;  /* 0x000000ffff039224 */ /* 0x000fe200078e0a03 */
[C---:B------:R-:W-:Y:S01]  /*0ba0*/  ISETP.GT.U32.AND P1, PT, R2.reuse, R19, PT ;  /* 0x000000130200720c */ /* 0x040fe20003f24070 */
[--C-:B------:R-:W-:Y:S01]  /*0bb0*/  @!P6 IMAD.IADD R11, R11, 0x1, -R2.reuse ;  /* 0x000000010b0be824 */ /* 0x100fe200078e0a02 */
[----:B------:R-:W-:Y:S01]  /*0bc0*/  @!P3 LOP3.LUT R3, RZ, R12, RZ, 0x33, !PT ;  /* 0x0000000cff03b212 */ /* 0x000fe200078e33ff */
[----:B------:R-:W-:Y:S01]  /*0bd0*/  @!P5 IMAD.IADD R17, R17, 0x1, -R2 ;  /* 0x000000011111d824 */ /* 0x000fe200078e0a02 */
[C---:B------:R-:W-:Y:S01]  /*0be0*/  ISETP.GT.U32.AND P3, PT, R2.reuse, R23, PT ;  /* 0x000000170200720c */ /* 0x040fe20003f64070 */
[----:B------:R-:W-:Y:S01]  /*0bf0*/  IMAD.MOV R25, RZ, RZ, -R6 ;  /* 0x000000ffff197224 */ /* 0x000fe200078e0a06 */
[C---:B------:R-:W-:Y:S01]  /*0c00*/  ISETP.GT.U32.AND P5, PT, R2.reuse, R9, PT ;  /* 0x000000090200720c */ /* 0x040fe20003fa4070 */
[----:B------:R-:W-:Y:S01]  /*0c10*/  @!P4 IMAD.IADD R15, R15, 0x1, -R2 ;  /* 0x000000010f0fc824 */ /* 0x000fe200078e0a02 */
[C---:B------:R-:W-:Y:S01]  /*0c20*/  ISETP.GT.U32.AND P6, PT, R2.reuse, R11, PT ;  /* 0x0000000b0200720c */ /* 0x040fe20003fc4070 */
[----:B--2---:R-:W-:Y:S01]  /*0c30*/  IMAD R38, R3, UR7, RZ ;  /* 0x0000000703267c24 */ /* 0x004fe2000f8e02ff */
[----:B------:R-:W-:Y:S01]  /*0c40*/  ISETP.GE.AND P4, PT, R5, RZ, PT ;  /* 0x000000ff0500720c */ /* 0x000fe20003f86270 */
[C---:B------:R-:W-:Y:S01]  /*0c50*/  IMAD R5, R2.reuse, R25, R14 ;  /* 0x0000001902057224 */ /* 0x040fe200078e020e */
[----:B------:R-:W-:Y:S01]  /*0c60*/  SHF.R.U32.HI R25, RZ, 0x1, R4 ;  /* 0x00000001ff197819 */ /* 0x000fe20000011604 */
[----:B------:R-:W-:Y:S01]  /*0c70*/  @!P1 IMAD.IADD R19, R19, 0x1, -R2 ;  /* 0x0000000113139824 */ /* 0x000fe200078e0a02 */
[----:B------:R-:W-:Y:S01]  /*0c80*/  SHF.R.S32.HI R6, RZ, 0x2, R4 ;  /* 0x00000002ff067819 */ /* 0x000fe20000011404 */
[--C-:B------:R-:W-:Y:S01]  /*0c90*/  @!P2 IMAD.IADD R21, R21, 0x1, -R2.reuse ;  /* 0x000000011515a824 */ /* 0x100fe200078e0a02 */
[C---:B------:R-:W-:Y:S01]  /*0ca0*/  ISETP.GT.U32.AND P1, PT, R2.reuse, R5, PT ;  /* 0x000000050200720c */ /* 0x040fe20003f24070 */
[----:B------:R-:W-:Y:S01]  /*0cb0*/  @!P3 IMAD.IADD R23, R23, 0x1, -R2 ;  /* 0x000000011717b824 */ /* 0x000fe200078e0a02 */
[----:B------:R-:W-:Y:S01]  /*0cc0*/  LOP3.LUT R25, R25, 0x10, R4, 0xf8, !PT ;  /* 0x0000001019197812 */ /* 0x000fe200078ef804 */
[--C-:B------:R-:W-:Y:S01]  /*0cd0*/  @!P5 IMAD.IADD R9, R9, 0x1, -R2.reuse ;  /* 0x000000010909d824 */ /* 0x100fe200078e0a02 */
[C---:B------:R-:W-:Y:S01]  /*0ce0*/  ISETP.GT.U32.AND P2, PT, R2.reuse, R21, PT ;  /* 0x000000150200720c */ /* 0x040fe20003f44070 */
[--C-:B------:R-:W-:Y:S01]  /*0cf0*/  @!P6 IMAD.IADD R11, R11, 0x1, -R2.reuse ;  /* 0x000000010b0be824 */ /* 0x100fe200078e0a02 */
[----:B------:R-:W-:Y:S01]  /*0d00*/  ISETP.GE.AND P6, PT, R27, RZ, PT ;  /* 0x000000ff1b00720c */ /* 0x000fe20003fc6270 */
[----:B------:R-:W-:Y:S01]  /*0d10*/  @!P4 IMAD.MOV R15, RZ, RZ, -R15 ;  /* 0x000000ffff0fc224 */ /* 0x000fe200078e0a0f */
[C---:B------:R-:W-:Y:S01]  /*0d20*/  ISETP.GT.U32.AND P3, PT, R2.reuse, R23, PT ;  /* 0x000000170200720c */ /* 0x040fe20003f64070 */
[----:B------:R-:W-:Y:S01]  /*0d30*/  IMAD.SHL.U32 R25, R25, 0x10, RZ ;  /* 0x0000001019197824 */ /* 0x000fe200078e00ff */
[----:B------:R-:W-:Y:S01]  /*0d40*/  ISETP.GT.U32.AND P5, PT, R2, R9, PT ;  /* 0x000000090200720c */ /* 0x000fe20003fa4070 */
[-C--:B0-----:R-:W-:Y:S01]  /*0d50*/  IMAD R43, R43, R20.reuse, RZ ;  /* 0x000000142b2b7224 */ /* 0x081fe200078e02ff */
[----:B------:R-:W-:Y:S01]  /*0d60*/  ISETP.GE.AND P4, PT, R30, RZ, PT ;  /* 0x000000ff1e00720c */ /* 0x000fe20003f86270 */
[--C-:B------:R-:W-:Y:S01]  /*0d70*/  @!P1 IMAD.IADD R5, R5, 0x1, -R2.reuse ;  /* 0x0000000105059824 */ /* 0x100fe200078e0a02 */
[----:B------:R-:W-:Y:S01]  /*0d80*/  SGXT R6, R6, 0x1 ;  /* 0x000000010606781a */ /* 0x000fe20000000200 */
[----:B------:R-:W-:Y:S01]  /*0d90*/  IMAD R45, R45, R20, RZ ;  /* 0x000000142d2d7224 */ /* 0x000fe200078e02ff */
[----:B------:R-:W-:Y:S01]  /*0da0*/  LOP3.LUT R25, R25, 0x700, RZ, 0xc0, !PT ;  /* 0x0000070019197812 */ /* 0x000fe200078ec0ff */
[--C-:B------:R-:W-:Y:S01]  /*0db0*/  @!P2 IMAD.IADD R21, R21, 0x1, -R2.reuse ;  /* 0x000000011515a824 */ /* 0x100fe200078e0a02 */
[----:B------:R-:W-:Y:S01]  /*0dc0*/  ISETP.GT.U32.AND P1, PT, R2, R5, PT ;  /* 0x000000050200720c */ /* 0x000fe20003f24070 */
[----:B------:R-:W-:Y:S01]  /*0dd0*/  @!P6 IMAD.MOV R17, RZ, RZ, -R17 ;  /* 0x000000ffff11e224 */ /* 0x000fe200078e0a11 */
[----:B------:R-:W-:Y:S01]  /*0de0*/  ISETP.GE.AND P2, PT, R29, RZ, PT ;  /* 0x000000ff1d00720c */ /* 0x000fe20003f46270 */
[--C-:B------:R-:W-:Y:S01]  /*0df0*/  @!P3 IMAD.IADD R23, R23, 0x1, -R2.reuse ;  /* 0x000000011717b824 */ /* 0x100fe200078e0a02 */
[----:B------:R-:W-:Y:S01]  /*0e00*/  ISETP.GE.AND P6, PT, R28, RZ, PT ;  /* 0x000000ff1c00720c */ /* 0x000fe20003fc6270 */
[----:B------:R-:W-:Y:S01]  /*0e10*/  @!P5 IMAD.IADD R9, R9, 0x1, -R2 ;  /* 0x000000010909d824 */ /* 0x000fe200078e0a02 */
[----:B------:R-:W-:Y:S01]  /*0e20*/  ISETP.GE.AND P3, PT, R26, RZ, PT ;  /* 0x000000ff1a00720c */ /* 0x000fe20003f66270 */
[----:B------:R-:W-:Y:S01]  /*0e30*/  @!P4 IMAD.MOV R19, RZ, RZ, -R19 ;  /* 0x000000ffff13c224 */ /* 0x000fe200078e0a13 */
[----:B------:R-:W-:-:S02]  /*0e40*/  ISETP.GE.AND P5, PT, R18, RZ, PT ;  /* 0x000000ff1200720c */ /* 0x000fc40003fa6270 */
[----:B------:R-:W-:Y:S02]  /*0e50*/  LOP3.LUT R6, R25, 0x90, R6, 0xf8, !PT ;  /* 0x0000009019067812 */ /* 0x000fe400078ef806 */
[----:B------:R-:W-:Y:S01]  /*0e60*/  SHF.R.S32.HI R10, RZ, 0x1, R4 ;  /* 0x00000001ff0a7819 */ /* 0x000fe20000011404 */
[----:B------:R-:W-:Y:S01]  /*0e70*/  @!P1 IMAD.IADD R5, R5, 0x1, -R2 ;  /* 0x0000000105059824 */ /* 0x000fe200078e0a02 */
[----:B------:R-:W-:Y:S01]  /*0e80*/  ISETP.NE.AND P1, PT, R13, RZ, PT ;  /* 0x000000ff0d00720c */ /* 0x000fe20003f25270 */
[----:B------:R-:W-:Y:S01]  /*0e90*/  @!P2 IMAD.MOV R11, RZ, RZ, -R11 ;  /* 0x000000ffff0ba224 */ /* 0x000fe200078e0a0b */
[----:B------:R-:W-:Y:S01]  /*0ea0*/  LOP3.LUT R2, RZ, R13, RZ, 0x33, !PT ;  /* 0x0000000dff027212 */ /* 0x000fe200078e33ff */
[----:B------:R-:W-:Y:S01]  /*0eb0*/  @!P6 IMAD.MOV R21, RZ, RZ, -R21 ;  /* 0x000000ffff15e224 */ /* 0x000fe200078e0a15 */
[----:B------:R-:W-:Y:S01]  /*0ec0*/  LOP3.LUT R35, R6, 0x10, R35, 0x78, !PT ;  /* 0x0000001006237812 */ /* 0x000fe200078e7823 */
[----:B------:R-:W-:Y:S01]  /*0ed0*/  @!P3 IMAD.MOV R23, RZ, RZ, -R23 ;  /* 0x000000ffff17b224 */ /* 0x000fe200078e0a17 */
[----:B------:R-:W-:Y:S01]  /*0ee0*/  SHF.R.S32.HI R6, RZ, 0x7, R4 ;  /* 0x00000007ff067819 */ /* 0x000fe20000011404 */
[----:B------:R-:W-:Y:S01]  /*0ef0*/  @!P5 IMAD.MOV R9, RZ, RZ, -R9 ;  /* 0x000000ffff09d224 */ /* 0x000fe200078e0a09 */
[C---:B------:R-:W-:Y:S01]  /*0f00*/  SEL R15, R2.reuse, R15, !P1 ;  /* 0x0000000f020f7207 */ /* 0x040fe20004800000 */
[----:B------:R-:W-:Y:S01]  /*0f10*/  @!P0 IMAD.MOV R5, RZ, RZ, -R5 ;  /* 0x000000ffff058224 */ /* 0x000fe200078e0a05 */
[----:B------:R-:W-:-:S02]  /*0f20*/  SEL R17, R2, R17, !P1 ;  /* 0x0000001102117207 */ /* 0x000fc40004800000 */
[C---:B------:R-:W-:Y:S01]  /*0f30*/  SEL R11, R2.reuse, R11, !P1 ;  /* 0x0000000b020b7207 */ /* 0x040fe20004800000 */
[----:B------:R-:W-:Y:S01]  /*0f40*/  IMAD R15, R15, UR6, RZ ;  /* 0x000000060f0f7c24 */ /* 0x000fe2000f8e02ff */
[C---:B------:R-:W-:Y:S01]  /*0f50*/  SEL R19, R2.reuse, R19, !P1 ;  /* 0x0000001302137207 */ /* 0x040fe20004800000 */
[----:B------:R-:W-:Y:S01]  /*0f60*/  IMAD R17, R17, UR6, RZ ;  /* 0x0000000611117c24 */ /* 0x000fe2000f8e02ff */
[C---:B------:R-:W-:Y:S02]  /*0f70*/  SEL R21, R2.reuse, R21, !P1 ;  /* 0x0000001502157207 */ /* 0x040fe40004800000 */
[C---:B------:R-:W-:Y:S01]  /*0f80*/  SEL R23, R2.reuse, R23, !P1 ;  /* 0x0000001702177207 */ /* 0x040fe20004800000 */
[----:B------:R-:W-:Y:S01]  /*0f90*/  IMAD R19, R19, UR6, RZ ;  /* 0x0000000613137c24 */ /* 0x000fe2000f8e02ff */
[----:B------:R-:W-:Y:S01]  /*0fa0*/  SEL R9, R2, R9, !P1 ;  /* 0x0000000902097207 */ /* 0x000fe20004800000 */
[----:B------:R-:W-:Y:S01]  /*0fb0*/  IMAD R21, R21, UR6, RZ ;  /* 0x0000000615157c24 */ /* 0x000fe2000f8e02ff */
[----:B------:R-:W-:Y:S01]  /*0fc0*/  SGXT R6, R6, 0x1 ;  /* 0x000000010606781a */ /* 0x000fe20000000200 */
[----:B------:R-:W-:Y:S01]  /*0fd0*/  IMAD R23, R23, UR6, RZ ;  /* 0x0000000617177c24 */ /* 0x000fe2000f8e02ff */
[----:B------:R-:W-:Y:S01]  /*0fe0*/  SEL R2, R2, R5, !P1 ;  /* 0x0000000502027207 */ /* 0x000fe20004800000 */
[----:B------:R-:W-:Y:S01]  /*0ff0*/  IMAD R16, R9, UR6, RZ ;  /* 0x0000000609107c24 */ /* 0x000fe2000f8e02ff */
[----:B------:R-:W-:-:S02]  /*1000*/  LOP3.LUT R39, R6, 0x88, RZ, 0xc0, !PT ;  /* 0x0000008806277812 */ /* 0x000fc400078ec0ff */
[----:B------:R-:W-:Y:S01]  /*1010*/  LOP3.LUT R5, R6, 0x90, RZ, 0xc0, !PT ;  /* 0x0000009006057812 */ /* 0x000fe200078ec0ff */
[----:B------:R-:W-:Y:S01]  /*1020*/  IMAD R6, R11, UR6, RZ ;  /* 0x000000060b067c24 */ /* 0x000fe2000f8e02ff */
[----:B------:R-:W-:Y:S01]  /*1030*/  SGXT R25, R10, 0x1 ;  /* 0x000000010a19781a */ /* 0x000fe20000000200 */
[----:B------:R-:W-:Y:S01]  /*1040*/  IMAD R18, R2, UR6, RZ ;  /* 0x0000000602127c24 */ /* 0x000fe2000f8e02ff */
[----:B------:R-:W-:Y:S01]  /*1050*/  SHF.R.S32.HI R2, RZ, 0x1f, R15 ;  /* 0x0000001fff027819 */ /* 0x000fe2000001140f */
[----:B------:R-:W0:Y:S01]  /*1060*/  LDCU UR6, c[0x0][0x3a0] ;  /* 0x00007400ff0677ac */ /* 0x000e220008000800 */
[----:B---3--:R-:W-:Y:S02]  /*1070*/  IADD3 R3, P0, PT, R15, UR14, RZ ;  /* 0x0000000e0f037c10 */ /* 0x008fe4000ff1e0ff */
[----:B------:R-:W-:Y:S02]  /*1080*/  LOP3.LUT R8, R8, 0x88, R25, 0xf8, !PT ;  /* 0x0000008808087812 */ /* 0x000fe400078ef819 */
[----:B------:R-:W-:-:S02]  /*1090*/  IADD3 R10, P5, PT, R6, UR14, RZ ;  /* 0x0000000e060a7c10 */ /* 0x000fc4000ffbe0ff */
[----:B------:R-:W-:Y:S01]  /*10a0*/  IADD3.X R15, PT, PT, R2, UR15, RZ, P0, !PT ;  /* 0x0000000f020f7c10 */ /* 0x000fe200087fe4ff */
[----:B------:R-:W-:Y:S01]  /*10b0*/  IMAD.SHL.U32 R2, R4, 0x20, RZ ;  /* 0x0000002004027824 */ /* 0x000fe200078e00ff */
[----:B------:R-:W-:Y:S02]  /*10c0*/  SHF.R.S32.HI R25, RZ, 0x1f, R17 ;  /* 0x0000001fff197819 */ /* 0x000fe40000011411 */
[----:B------:R-:W-:Y:S02]  /*10d0*/  IADD3 R9, P6, PT, R17, UR14, RZ ;  /* 0x0000000e11097c10 */ /* 0x000fe4000ffde0ff */
[----:B------:R-:W-:Y:S02]  /*10e0*/  SHF.R.S32.HI R6, RZ, 0x1f, R6 ;  /* 0x0000001fff067819 */ /* 0x000fe40000011406 */
[----:B------:R-:W-:Y:S02]  /*10f0*/  IADD3 R11, P4, PT, R19, UR14, RZ ;  /* 0x0000000e130b7c10 */ /* 0x000fe4000ff9e0ff */
[----:B------:R-:W-:-:S02]  /*1100*/  IADD3 R14, P1, PT, R16, UR14, RZ ;  /* 0x0000000e100e7c10 */ /* 0x000fc4000ff3e0ff */
[----:B------:R-:W-:Y:S02]  /*1110*/  IADD3 R24, P0, PT, R18, UR14, RZ ;  /* 0x0000000e12187c10 */ /* 0x000fe4000ff1e0ff */
[----:B------:R-:W-:Y:S02]  /*1120*/  IADD3 R12, P3, PT, R21, UR14, RZ ;  /* 0x0000000e150c7c10 */ /* 0x000fe4000ff7e0ff */
[----:B------:R-:W-:Y:S02]  /*1130*/  IADD3 R13, P2, PT, R23, UR14, RZ ;  /* 0x0000000e170d7c10 */ /* 0x000fe4000ff5e0ff */
[----:B------:R-:W-:Y:S02]  /*1140*/  IADD3.X R25, PT, PT, R25, UR15, RZ, P6, !PT ;  /* 0x0000000f19197c10 */ /* 0x000fe4000b7fe4ff */
[----:B------:R-:W-:Y:S02]  /*1150*/  SHF.R.S32.HI R19, RZ, 0x1f, R19 ;  /* 0x0000001fff137819 */ /* 0x000fe40000011413 */
[----:B------:R-:W-:-:S02]  /*1160*/  SHF.R.S32.HI R16, RZ, 0x1f, R16 ;  /* 0x0000001fff107819 */ /* 0x000fc40000011410 */
[----:B------:R-:W-:Y:S02]  /*1170*/  SHF.R.S32.HI R18, RZ, 0x1f, R18 ;  /* 0x0000001fff127819 */ /* 0x000fe40000011412 */
[----:B------:R-:W-:Y:S02]  /*1180*/  IADD3.X R27, PT, PT, R6, UR15, RZ, P5, !PT ;  /* 0x0000000f061b7c10 */ /* 0x000fe4000affe4ff */
[----:B------:R-:W-:Y:S02]  /*1190*/  IADD3 R26, P6, PT, R38, UR12, RZ ;  /* 0x0000000c261a7c10 */ /* 0x000fe4000ffde0ff */
[----:B------:R-:W-:Y:S02]  /*11a0*/  SHF.R.S32.HI R21, RZ, 0x1f, R21 ;  /* 0x0000001fff157819 */ /* 0x000fe40000011415 */
[----:B------:R-:W-:Y:S02]  /*11b0*/  SHF.R.S32.HI R23, RZ, 0x1f, R23 ;  /* 0x0000001fff177819 */ /* 0x000fe40000011417 */
[----:B------:R-:W-:-:S02]  /*11c0*/  LOP3.LUT R6, R2, 0x60, RZ, 0xc0, !PT ;  /* 0x0000006002067812 */ /* 0x000fc400078ec0ff */
[----:B------:R-:W-:Y:S02]  /*11d0*/  IADD3.X R28, PT, PT, R19, UR15, RZ, P4, !PT ;  /* 0x0000000f131c7c10 */ /* 0x000fe4000a7fe4ff */
[----:B------:R-:W-:Y:S02]  /*11e0*/  IADD3.X R33, PT, PT, R16, UR15, RZ, P1, !PT ;  /* 0x0000000f10217c10 */ /* 0x000fe40008ffe4ff */
[----:B------:R-:W-:Y:S02]  /*11f0*/  CS2R R16, SRZ ;  /* 0x0000000000107805 */ /* 0x000fe4000001ff00 */
[----:B------:R-:W-:Y:S02]  /*1200*/  IADD3.X R34, PT, PT, R18, UR15, RZ, P0, !PT ;  /* 0x0000000f12227c10 */ /* 0x000fe400087fe4ff */
[----:B------:R-:W-:Y:S02]  /*1210*/  CS2R R18, SRZ ;  /* 0x0000000000127805 */ /* 0x000fe4000001ff00 */
[----:B------:R-:W-:-:S02]  /*1220*/  LOP3.LUT R39, R39, 0x7f, R4, 0x78, !PT ;  /* 0x0000007f27277812 */ /* 0x000fc400078e7804 */
[----:B------:R-:W-:Y:S01]  /*1230*/  LOP3.LUT R40, R5, 0x7f, R4, 0x78, !PT ;  /* 0x0000007f05287812 */ /* 0x000fe200078e7804 */
[----:B------:R-:W-:Y:S01]  /*1240*/  IMAD.SHL.U32 R5, R20, 0x20, RZ ;  /* 0x0000002014057824 */ /* 0x000fe200078e00ff */
[----:B------:R-:W-:Y:S02]  /*1250*/  IADD3.X R29, PT, PT, R21, UR15, RZ, P3, !PT ;  /* 0x0000000f151d7c10 */ /* 0x000fe40009ffe4ff */
[----:B------:R-:W-:Y:S02]  /*1260*/  IADD3.X R32, PT, PT, R23, UR15, RZ, P2, !PT ;  /* 0x0000000f17207c10 */ /* 0x000fe400097fe4ff */
[----:B------:R-:W-:Y:S02]  /*1270*/  LEA.HI.X.SX32 R38, R38, UR13, 0x1, P6 ;  /* 0x0000000d26267c11 */ /* 0x000fe4000b0f0eff */
[----:B------:R-:W-:Y:S02]  /*1280*/  LOP3.LUT R4, R8, 0x8, RZ, 0x3c, !PT ;  /* 0x0000000808047812 */ /* 0x000fe400078e3cff */
[----:B0-----:R-:W-:-:S07]  /*1290*/  IADD3 R35, PT, PT, R35, UR4, R6 ;  /* 0x0000000423237c10 */ /* 0x001fce000fffe006 */
.L_x_1:
[----:B------:R-:W0:Y:S01]  /*12a0*/  S2R R30, SR_TID.X ;  /* 0x00000000001e7919 */ /* 0x000e220000002100 */
[C---:B------:R-:W-:Y:S02]  /*12b0*/  IADD3 R22, P2, PT, R43.reuse, R26, RZ ;  /* 0x0000001a2b167210 */ /* 0x040fe40007f5e0ff */
[----:B------:R-:W-:Y:S02]  /*12c0*/  PRMT R48, RZ, 0x7610, R48 ;  /* 0x00007610ff307816 */ /* 0x000fe40000000030 */
[----:B------:R-:W-:Y:S02]  /*12d0*/  PRMT R50, RZ, 0x7610, R50 ;  /* 0x00007610ff327816 */ /* 0x000fe40000000032 */
[----:B------:R-:W-:Y:S02]  /*12e0*/  LEA.HI.X.SX32 R23, R43, R38, 0x1, P2 ;  /* 0x000000262b177211 */ /* 0x000fe400010f0eff */
[----:B0-----:R-:W-:-:S04]  /*12f0*/  SHF.R.U32.HI R20, RZ, 0x4, R30 ;  /* 0x00000004ff147819 */ /* 0x001fc8000001161e */
[----:B------:R-:W-:-:S04]  /*1300*/  SGXT.U32 R20, R20, 0x4 ;  /* 0x000000041414781a */ /* 0x000fc80000000000 */
[C---:B------:R-:W-:Y:S02]  /*1310*/  LOP3.LUT R21, R20.reuse, 0x10, RZ, 0xfc, !PT ;  /* 0x0000001014157812 */ /* 0x040fe400078efcff */
[----:B------:R-:W-:Y:S02]  /*1320*/  ISETP.GE.AND P0, PT, R20, UR6, PT ;  /* 0x0000000614007c0c */ /* 0x000fe4000bf06270 */
[----:B------:R-:W-:Y:S02]  /*1330*/  ISETP.GE.AND P3, PT, R21, UR6, PT ;  /* 0x0000000615007c0c */ /* 0x000fe4000bf66270 */
[----:B------:R-:W-:-:S04]  /*1340*/  IADD3 R20, P1, PT, R45, R26, RZ ;  /* 0x0000001a2d147210 */ /* 0x000fc80007f3e0ff */
[----:B------:R-:W-:-:S05]  /*1350*/  LEA.HI.X.SX32 R21, R45, R38, 0x1, P1 ;  /* 0x000000262d157211 */ /* 0x000fca00008f0eff */
[----:B------:R0:W2:Y:S04]  /*1360*/  @!P0 LDG.E.U8 R48, desc[UR8][R22.64] ;  /* 0x0000000816308981 */ /* 0x0000a8000c1e1100 */
[----:B------:R1:W3:Y:S01]  /*1370*/  @!P3 LDG.E.U8 R50, desc[UR8][R20.64] ;  /* 0x000000081432b981 */ /* 0x0002e2000c1e1100 */
[----:B------:R-:W-:Y:S02]  /*1380*/  LOP3.LUT R30, R30, 0x1f, RZ, 0xc0, !PT ;  /* 0x0000001f1e1e7812 */ /* 0x000fe400078ec0ff */
[----:B------:R-:W-:Y:S01]  /*1390*/  SHF.R.S32.HI R44, RZ, 0x1f, R41 ;  /* 0x0000001fff2c7819 */ /* 0x000fe20000011429 */
[----:B------:R-:W-:Y:S01]  /*13a0*/  BAR.SYNC.DEFER_BLOCKING 0x0 ;  /* 0x0000000000007b1d */ /* 0x000fe20000010000 */
[----:B------:R-:W-:Y:S02]  /*13b0*/  ISETP.GE.AND P0, PT, R30, UR6, PT ;  /* 0x000000061e007c0c */ /* 0x000fe4000bf06270 */
[----:B------:R-:W-:-:S02]  /*13c0*/  IADD3 R36, P2, PT, R41, R24, RZ ;  /* 0x0000001829247210 */ /* 0x000fc40007f5e0ff */
[C---:B------:R-:W-:Y:S02]  /*13d0*/  IADD3 R30, P1, PT, R41.reuse, R14, RZ ;  /* 0x0000000e291e7210 */ /* 0x040fe40007f3e0ff */
[----:B------:R-:W-:Y:S01]  /*13e0*/  PRMT R58, RZ, 0x7610, R58 ;  /* 0x00007610ff3a7816 */ /* 0x000fe2000000003a */
[C---:B------:R-:W-:Y:S01]  /*13f0*/  IMAD.X R37, R44.reuse, 0x1, R34, P2 ;  /* 0x000000012c257824 */ /* 0x040fe200010e0622 */
[C---:B------:R-:W-:Y:S01]  /*1400*/  IADD3 R46, P3, PT, R41.reuse, R13, RZ ;  /* 0x0000000d292e7210 */ /* 0x040fe20007f7e0ff */
[C---:B------:R-:W-:Y:S01]  /*1410*/  IMAD.X R31, R44.reuse, 0x1, R33, P1 ;  /* 0x000000012c1f7824 */ /* 0x040fe200008e0621 */
[C---:B0-----:R-:W-:Y:S02]  /*1420*/  IADD3 R22, P2, PT, R41.reuse, R12, RZ ;  /* 0x0000000c29167210 */ /* 0x041fe40007f5e0ff */
[----:B-1----:R-:W-:Y:S02]  /*1430*/  IADD3 R20, P1, PT, R41, R11, RZ ;  /* 0x0000000b29147210 */ /* 0x002fe40007f3e0ff */
[----:B------:R-:W-:Y:S01]  /*1440*/  PRMT R61, RZ, 0x7610, R61 ;  /* 0x00007610ff3d7816 */ /* 0x000fe2000000003d */
[----:B------:R-:W-:-:S02]  /*1450*/  IMAD.X R47, R44, 0x1, R32, P3 ;  /* 0x000000012c2f7824 */ /* 0x000fc400018e0620 */
[C---:B------:R-:W-:Y:S01]  /*1460*/  IMAD.X R23, R44.reuse, 0x1, R29, P2 ;  /* 0x000000012c177824 */ /* 0x040fe200010e061d */
[C---:B------:R-:W-:Y:S01]  /*1470*/  IADD3 R52, P2, PT, R41.reuse, R9, RZ ;  /* 0x0000000929347210 */ /* 0x040fe20007f5e0ff */
[C---:B------:R-:W-:Y:S01]  /*1480*/  IMAD.X R21, R44.reuse, 0x1, R28, P1 ;  /* 0x000000012c157824 */ /* 0x040fe200008e061c */
[----:B------:R-:W-:Y:S02]  /*1490*/  PRMT R56, RZ, 0x7610, R56 ;  /* 0x00007610ff387816 */ /* 0x000fe40000000038 */
[----:B------:R-:W-:Y:S01]  /*14a0*/  PRMT R54, RZ, 0x7610, R54 ;  /* 0x00007610ff367816 */ /* 0x000fe20000000036 */
[----:B------:R-:W-:Y:S01]  /*14b0*/  IMAD.X R53, R44, 0x1, R25, P2 ;  /* 0x000000012c357824 */ /* 0x000fe200010e0619 */
[----:B------:R-:W-:Y:S02]  /*14c0*/  PRMT R59, RZ, 0x7610, R59 ;  /* 0x00007610ff3b7816 */ /* 0x000fe4000000003b */
[----:B------:R-:W-:Y:S02]  /*14d0*/  PRMT R57, RZ, 0x7610, R57 ;  /* 0x00007610ff397816 */ /* 0x000fe40000000039 */
[----:B------:R-:W-:Y:S01]  /*14e0*/  PRMT R60, RZ, 0x7610, R60 ;  /* 0x00007610ff3c7816 */ /* 0x000fe2000000003c */
[----:B--2---:R-:W-:Y:S04]  /*14f0*/  STS.U8 [R39+UR4], R48 ;  /* 0x0000003027007988 */ /* 0x004fe80008000004 */
[----:B---3--:R0:W-:Y:S01]  /*1500*/  STS.U8 [R39+UR4+0x100], R50 ;  /* 0x0001003227007988 */ /* 0x0081e20008000004 */
[----:B------:R-:W-:Y:S01]  /*1510*/  BAR.SYNC.DEFER_BLOCKING 0x0 ;  /* 0x0000000000007b1d */ /* 0x000fe20000010000 */
[----:B0-----:R-:W-:-:S05]  /*1520*/  IADD3 R50, P1, PT, R41, R3, RZ ;  /* 0x0000000329327210 */ /* 0x001fca0007f3e0ff */
[----:B------:R-:W-:Y:S01]  /*1530*/  IMAD.X R51, R44, 0x1, R15, P1 ;  /* 0x000000012c337824 */ /* 0x000fe200008e060f */
[----:B------:R0:W2:Y:S04]  /*1540*/  @!P0 LDG.E.U8 R58, desc[UR8][R36.64] ;  /* 0x00000008243a8981 */ /* 0x0000a8000c1e1100 */
[----:B------:R1:W3:Y:S04]  /*1550*/  @!P0 LDG.E.U8 R61, desc[UR8][R30.64] ;  /* 0x000000081e3d8981 */ /* 0x0002e8000c1e1100 */
[----:B------:R-:W4:Y:S01]  /*1560*/  @!P0 LDG.E.U8 R56, desc[UR8][R46.64] ;  /* 0x000000082e388981 */ /* 0x000f22000c1e1100 */
[----:B0-----:R-:W-:-:S03]  /*1570*/  IADD3 R36, P3, PT, R41, R10, RZ ;  /* 0x0000000a29247210 */ /* 0x001fc60007f7e0ff */
[----:B------:R-:W5:Y:S01]  /*1580*/  @!P0 LDG.E.U8 R54, desc[UR8][R22.64] ;  /* 0x0000000816368981 */ /* 0x000f62000c1e1100 */
[----:B-1----:R-:W-:Y:S01]  /*1590*/  PRMT R31, RZ, 0x7610, R31 ;  /* 0x00007610ff1f7816 */ /* 0x002fe2000000001f */
[----:B------:R-:W-:Y:S02]  /*15a0*/  IMAD.X R37, R44, 0x1, R27, P3 ;  /* 0x000000012c257824 */ /* 0x000fe400018e061b */
[----:B------:R0:W5:Y:S04]  /*15b0*/  @!P0 LDG.E.U8 R59, desc[UR8][R20.64] ;  /* 0x00000008143b8981 */ /* 0x000168000c1e1100 */
[----:B------:R1:W5:Y:S04]  /*15c0*/  @!P0 LDG.E.U8 R57, desc[UR8][R36.64] ;  /* 0x0000000824398981 */ /* 0x000368000c1e1100 */
[----:B------:R-:W5:Y:S04]  /*15d0*/  @!P0 LDG.E.U8 R60, desc[UR8][R52.64] ;  /* 0x00000008343c8981 */ /* 0x000f68000c1e1100 */
[----:B------:R1:W5:Y:S01]  /*15e0*/  @!P0 LDG.E.U8 R31, desc[UR8][R50.64] ;  /* 0x00000008321f8981 */ /* 0x000362000c1e1100 */
[----:B------:R-:W-:Y:S01]  /*15f0*/  USHF.R.S32.HI UR7, URZ, 0x1f, UR5 ;  /* 0x0000001fff077899 */ /* 0x000fe20008011405 */
[----:B------:R-:W-:Y:S01]  /*1600*/  VIADD R42, R42, 0xffffffff ;  /* 0xffffffff2a2a7836 */ /* 0x000fe20000000000 */
[----:B------:R-:W-:Y:S01]  /*1610*/  IADD3 R10, P0, PT, R10, UR5, RZ ;  /* 0x000000050a0a7c10 */ /* 0x000fe2000ff1e0ff */
[----:B0-----:R-:W-:Y:S01]  /*1620*/  LDS.U8 R20, [R8+UR4] ;  /* 0x0000000408147984 */ /* 0x001fe20008000000 */
[----:B------:R-:W-:Y:S01]  /*1630*/  IADD3 R3, P5, PT, R3, UR5, RZ ;  /* 0x0000000503037c10 */ /* 0x000fe2000ffbe0ff */
[----:B------:R-:W-:Y:S01]  /*1640*/  UIADD3 UR6, UPT, UPT, UR6, -0x20, URZ ;  /* 0xffffffe006067890 */ /* 0x000fe2000fffe0ff */
[----:B------:R-:W-:Y:S01]  /*1650*/  IADD3.X R27, PT, PT, R27, UR7, RZ, P0, !PT ;  /* 0x000000071b1b7c10 */ /* 0x000fe200087fe4ff */
[----:B------:R-:W0:Y:S01]  /*1660*/  LDS.U8 R21, [R8+UR4+0x10] ;  /* 0x0000100408157984 */ /* 0x000e220008000000 */
[----:B------:R-:W-:-:S02]  /*1670*/  ISETP.NE.U32.AND P0, PT, R42, RZ, PT ;  /* 0x000000ff2a00720c */ /* 0x000fc40003f05070 */
[----:B------:R-:W-:Y:S01]  /*1680*/  IADD3 R9, P6, PT, R9, UR5, RZ ;  /* 0x0000000509097c10 */ /* 0x000fe2000ffde0ff */
[----:B------:R-:W-:Y:S01]  /*1690*/  LDS.U8 R46, [R8+UR4+0x20] ;  /* 0x00002004082e7984 */ /* 0x000fe20008000000 */
[----:B------:R-:W-:Y:S02]  /*16a0*/  IADD3.X R15, PT, PT, R15, UR7, RZ, P5, !PT ;  /* 0x000000070f0f7c10 */ /* 0x000fe4000affe4ff */
[----:B------:R-:W-:Y:S01]  /*16b0*/  IADD3 R11, P1, PT, R11, UR5, RZ ;  /* 0x000000050b0b7c10 */ /* 0x000fe2000ff3e0ff */
[----:B------:R-:W-:Y:S01]  /*16c0*/  LDS.U8 R47, [R8+UR4+0x30] ;  /* 0x00003004082f7984 */ /* 0x000fe20008000000 */
[----:B------:R-:W-:Y:S02]  /*16d0*/  IADD3 R12, P2, PT, R12, UR5, RZ ;  /* 0x000000050c0c7c10 */ /* 0x000fe4000ff5e0ff */
[----:B------:R-:W-:Y:S01]  /*16e0*/  IADD3 R13, P3, PT, R13, UR5, RZ ;  /* 0x000000050d0d7c10 */ /* 0x000fe2000ff7e0ff */
[----:B------:R-:W-:Y:S01]  /*16f0*/  LDS.U8 R22, [R8+UR4+0x100] ;  /* 0x0001000408167984 */ /* 0x000fe20008000000 */
[----:B------:R-:W-:-:S02]  /*1700*/  IADD3 R14, P4, PT, R14, UR5, RZ ;  /* 0x000000050e0e7c10 */ /* 0x000fc4000ff9e0ff */
[----:B------:R-:W-:Y:S01]  /*1710*/  IADD3 R24, P5, PT, R24, UR5, RZ ;  /* 0x0000000518187c10 */ /* 0x000fe2000ffbe0ff */
[----:B------:R-:W0:Y:S01]  /*1720*/  LDS.U8 R23, [R8+UR4+0x110] ;  /* 0x0001100408177984 */ /* 0x000e220008000000 */
[----:B------:R-:W-:Y:S02]  /*1730*/  IADD3.X R25, PT, PT, R25, UR7, RZ, P6, !PT ;  /* 0x0000000719197c10 */ /* 0x000fe4000b7fe4ff */
[----:B------:R-:W-:Y:S01]  /*1740*/  IADD3 R26, P6, PT, R5, R26, RZ ;  /* 0x0000001a051a7210 */ /* 0x000fe20007fde0ff */
[----:B------:R-:W-:Y:S01]  /*1750*/  LDS.U8 R44, [R8+UR4+0x120] ;  /* 0x00012004082c7984 */ /* 0x000fe20008000000 */
[----:B------:R-:W-:Y:S02]  /*1760*/  IADD3.X R28, PT, PT, R28, UR7, RZ, P1, !PT ;  /* 0x000000071c1c7c10 */ /* 0x000fe40008ffe4ff */
[----:B------:R-:W-:Y:S01]  /*1770*/  IADD3.X R29, PT, PT, R29, UR7, RZ, P2, !PT ;  /* 0x000000071d1d7c10 */ /* 0x000fe200097fe4ff */
[----:B------:R-:W-:Y:S01]  /*1780*/  LDS.U8 R49, [R8+UR4+0x130] ;  /* 0x0001300408317984 */ /* 0x000fe20008000000 */
[----:B------:R-:W-:-:S02]  /*1790*/  IADD3.X R32, PT, PT, R32, UR7, RZ, P3, !PT ;  /* 0x0000000720207c10 */ /* 0x000fc40009ffe4ff */
[----:B------:R-:W-:Y:S01]  /*17a0*/  IADD3.X R33, PT, PT, R33, UR7, RZ, P4, !PT ;  /* 0x0000000721217c10 */ /* 0x000fe2000a7fe4ff */
[----:B-1----:R-:W-:Y:S01]  /*17b0*/  LDS.U8 R36, [R4+UR4] ;  /* 0x0000000404247984 */ /* 0x002fe20008000000 */
[----:B------:R-:W-:Y:S02]  /*17c0*/  IADD3.X R34, PT, PT, R34, UR7, RZ, P5, !PT ;  /* 0x0000000722227c10 */ /* 0x000fe4000affe4ff */
[----:B------:R-:W-:Y:S01]  /*17d0*/  LEA.HI.X.SX32 R38, R5, R38, 0x1, P6 ;  /* 0x0000002605267211 */ /* 0x000fe200030f0eff */
[----:B------:R-:W1:Y:S04]  /*17e0*/  LDS.U8 R37, [R4+UR4+0x10] ;  /* 0x0000100404257984 */ /* 0x000e680008000000 */
[----:B------:R-:W-:Y:S04]  /*17f0*/  LDS.U8 R48, [R4+UR4+0x20] ;  /* 0x0000200404307984 */ /* 0x000fe80008000000 */
[----:B------:R-:W-:Y:S01]  /*1800*/  LDS.U8 R51, [R4+UR4+0x30] ;  /* 0x0000300404337984 */ /* 0x000fe20008000000 */
[----:B0-----:R-:W-:-:S03]  /*1810*/  IMAD R20, R21, 0x100, R20 ;  /* 0x0000010015147824 */ /* 0x001fc600078e0214 */
[----:B------:R-:W-:Y:S02]  /*1820*/  LDS.U8 R52, [R4+UR4+0x100] ;  /* 0x0001000404347984 */ /* 0x000fe40008000000 */
[----:B------:R-:W-:Y:S02]  /*1830*/  F2FP.F16.E4M3.UNPACK_B R20, R20 ;  /* 0x00000014ff14723e */ /* 0x000fe400020006ff */
[----:B------:R-:W0:Y:S04]  /*1840*/  LDS.U8 R55, [R4+UR4+0x110] ;  /* 0x0001100404377984 */ /* 0x000e280008000000 */
[----:B------:R-:W-:Y:S04]  /*1850*/  LDS.U8 R50, [R4+UR4+0x120] ;  /* 0x0001200404327984 */ /* 0x000fe80008000000 */
[----:B------:R-:W-:Y:S01]  /*1860*/  LDS.U8 R53, [R4+UR4+0x130] ;  /* 0x0001300404357984 */ /* 0x000fe20008000000 */
[----:B------:R-:W-:Y:S01]  /*1870*/  IMAD R22, R23, 0x100, R22 ;  /* 0x0000010017167824 */ /* 0x000fe200078e0216 */
[----:B------:R-:W-:Y:S04]  /*1880*/  BAR.SYNC.DEFER_BLOCKING 0x0 ;  /* 0x0000000000007b1d */ /* 0x000fe80000010000 */
[----:B------:R-:W-:Y:S01]  /*1890*/  F2FP.F16.E4M3.UNPACK_B R22, R22 ;  /* 0x00000016ff16723e */ /* 0x000fe200020006ff */
[----:B-1----:R-:W-:-:S05]  /*18a0*/  IMAD R21, R37, 0x100, R36 ;  /* 0x0000010025157824 */ /* 0x002fca00078e0224 */
[----:B------:R-:W-:Y:S01]  /*18b0*/  F2FP.F16.E4M3.UNPACK_B R21, R21 ;  /* 0x00000015ff15723e */ /* 0x000fe200020006ff */
[----:B0-----:R-:W-:-:S05]  /*18c0*/  IMAD R23, R55, 0x100, R52 ;  /* 0x0000010037177824 */ /* 0x001fca00078e0234 */
[----:B------:R-:W-:Y:S01]  /*18d0*/  F2FP.F16.E4M3.UNPACK_B R23, R23 ;  /* 0x00000017ff17723e */ /* 0x000fe200020006ff */
[----:B--2---:R-:W-:Y:S04]  /*18e0*/  STS.U8 [R40+UR4], R58 ;  /* 0x0000003a28007988 */ /* 0x004fe80008000004 */
[----:B---3--:R-:W-:Y:S04]  /*18f0*/  STS.U8 [R40+UR4+0x100], R61 ;  /* 0x0001003d28007988 */ /* 0x008fe80008000004 */
[----:B----4-:R-:W-:Y:S04]  /*1900*/  STS.U8 [R40+UR4+0x200], R56 ;  /* 0x0002003828007988 */ /* 0x010fe80008000004 */
[----:B-----5:R-:W-:Y:S04]  /*1910*/  STS.U8 [R40+UR4+0x300], R54 ;  /* 0x0003003628007988 */ /* 0x020fe80008000004 */
[----:B------:R-:W-:Y:S04]  /*1920*/  STS.U8 [R40+UR4+0x400], R59 ;  /* 0x0004003b28007988 */ /* 0x000fe80008000004 */
[----:B------:R-:W-:Y:S04]  /*1930*/  STS.U8 [R40+UR4+0x500], R57 ;  /* 0x0005003928007988 */ /* 0x000fe80008000004 */
[----:B------:R-:W-:Y:S04]  /*1940*/  STS.U8 [R40+UR4+0x600], R60 ;  /* 0x0006003c28007988 */ /* 0x000fe80008000004 */
[----:B------:R-:W-:Y:S01]  /*1950*/  STS.U8 [R40+UR4+0x700], R31 ;  /* 0x0007001f28007988 */ /* 0x000fe20008000004 */
[----:B------:R-:W-:Y:S06]  /*1960*/  BAR.SYNC.DEFER_BLOCKING 0x0 ;  /* 0x0000000000007b1d */ /* 0x000fec0000010000 */
[----:B------:R-:W0:Y:S02]  /*1970*/  LDSM.16.M88.2 R30, [R35] ;  /* 0x00000000231e783b */ /* 0x000e240000000100 */
[----:B0-----:R-:W-:-:S02]  /*1980*/  F2FP.F16.E4M3.UNPACK_B R36, R30 ;  /* 0x0000001eff24723e */ /* 0x001fc400020006ff */
[-C--:B------:R-:W-:Y:S02]  /*1990*/  F2FP.F16.E4M3.UNPACK_B R37, R31.reuse ;  /* 0x0000001fff25723e */ /* 0x080fe400020006ff */
[----:B------:R-:W-:Y:S02]  /*19a0*/  F2FP.F16.E4M3.UNPACK_B R30, R30.H1 ;  /* 0x0000001eff1e723e */ /* 0x000fe400030006ff */
[----:B------:R-:W-:-:S03]  /*19b0*/  F2FP.F16.E4M3.UNPACK_B R31, R31.H1 ;  /* 0x0000001fff1f723e */ /* 0x000fc600030006ff */
[----:B------:R-:W-:Y:S01]  /*19c0*/  HMMA.16816.F32 R16, R20, R36, R16 ;  /* 0x000000241410723c */ /* 0x000fe20000001810 */
[----:B------:R-:W-:Y:S02]  /*19d0*/  IMAD R20, R47, 0x100, R46 ;  /* 0x000001002f147824 */ /* 0x000fe400078e022e */
[----:B------:R-:W-:Y:S02]  /*19e0*/  IMAD R22, R49, 0x100, R44 ;  /* 0x0000010031167824 */ /* 0x000fe400078e022c */
[----:B------:R-:W-:Y:S01]  /*19f0*/  IMAD R21, R51, 0x100, R48 ;  /* 0x0000010033157824 */ /* 0x000fe200078e0230 */
[----:B------:R-:W-:Y:S01]  /*1a00*/  F2FP.F16.E4M3.UNPACK_B R20, R20 ;  /* 0x00000014ff14723e */ /* 0x000fe200020006ff */
[----:B------:R-:W-:Y:S01]  /*1a10*/  IMAD R23, R53, 0x100, R50 ;  /* 0x0000010035177824 */ /* 0x000fe200078e0232 */
[----:B------:R-:W-:Y:S02]  /*1a20*/  F2FP.F16.E4M3.UNPACK_B R22, R22 ;  /* 0x00000016ff16723e */ /* 0x000fe400020006ff */
[----:B------:R-:W-:-:S02]  /*1a30*/  F2FP.F16.E4M3.UNPACK_B R21, R21 ;  /* 0x00000015ff15723e */ /* 0x000fc400020006ff */
[----:B------:R-:W-:-:S08]  /*1a40*/  F2FP.F16.E4M3.UNPACK_B R23, R23 ;  /* 0x00000017ff17723e */ /* 0x000fd000020006ff */
[----:B------:R-:W-:Y:S01]  /*1a50*/  HMMA.16816.F32 R16, R20, R30, R16 ;  /* 0x0000001e1410723c */ /* 0x000fe20000001810 */
[----:B------:R-:W-:-:S04]  /*1a60*/  NOP ;  /* 0x0000000000007918 */ /* 0x000fc80000000000 */
[----:B------:R-:W-:-:S15]  /*1a70*/  @P0 BRA `(.L_x_1) ;  /* 0xfffffff800080947 */ /* 0x000fde000383ffff */
.L_x_0:
[----:B------:R-:W0:Y:S01]  /*1a80*/  S2R R12, SR_TID.X ;  /* 0x00000000000c7919 */ /* 0x000e220000002100 */
[----:B------:R-:W1:Y:S01]  /*1a90*/  S2UR UR5, SR_CgaCtaId ;  /* 0x00000000000579c3 */ /* 0x000e620000008800 */
[----:B------:R-:W-:Y:S01]  /*1aa0*/  LOP3.LUT R2, R2, 0x300, RZ, 0xc0, !PT ;  /* 0x0000030002027812 */ /* 0x000fe200078ec0ff */
[----:B------:R-:W-:-:S06]  /*1ab0*/  UMOV UR4, 0x400 ;  /* 0x0000040000047882 */ /* 0x000fcc0000000000 */
[----:B------:R-:W-:Y:S01]  /*1ac0*/  BAR.SYNC.DEFER_BLOCKING 0x0 ;  /* 0x0000000000007b1d */ /* 0x000fe20000010000 */
[----:B------:R-:W-:Y:S02]  /*1ad0*/  F2FP.SATFINITE.E4M3.F32.PACK_AB_MERGE_C R16, R17, R16, RZ ;  /* 0x000000101110723e */ /* 0x000fe400048070ff */
[----:B------:R-:W-:-:S05]  /*1ae0*/  F2FP.SATFINITE.E4M3.F32.PACK_AB_MERGE_C R18, R19, R18, RZ ;  /* 0x000000121312723e */ /* 0x000fca00048070ff */
[----:B------:R-:W2:Y:S01]  /*1af0*/  LDC R10, c[0x0][0x3b8] ;  /* 0x0000ee00ff0a7b82 */ /* 0x000ea20000000800 */
[----:B------:R-:W3:Y:S01]  /*1b00*/  LDCU.128 UR12, c[0x0][0x390] ;  /* 0x00007200ff0c77ac */ /* 0x000ee20008000c00 */
[----:B-1----:R-:W-:Y:S01]  /*1b10*/  ULEA UR4, UR5, UR4, 0x18 ;  /* 0x0000000405047291 */ /* 0x002fe2000f8ec0ff */
[----:B---3--:R-:W-:Y:S02]  /*1b20*/  ISETP.GE.AND P0, PT, R0, UR14, PT ;  /* 0x0000000e00007c0c */ /* 0x008fe4000bf06270 */
[--C-:B0-----:R-:W-:Y:S01]  /*1b30*/  SHF.R.U32.HI R3, RZ, 0x6, R12.reuse ;  /* 0x00000006ff037819 */ /* 0x101fe2000001160c */
[C---:B------:R-:W-:Y:S01]  /*1b40*/  IMAD.SHL.U32 R4, R12.reuse, 0x4, RZ ;  /* 0x000000040c047824 */ /* 0x040fe200078e00ff */
[----:B------:R-:W-:Y:S02]  /*1b50*/  LOP3.LUT R5, R12, 0x1f, RZ, 0xc0, !PT ;  /* 0x0000001f0c057812 */ /* 0x000fe400078ec0ff */
[----:B------:R-:W-:Y:S02]  /*1b60*/  SGXT.U32 R3, R3, 0x2 ;  /* 0x000000020303781a */ /* 0x000fe40000000000 */
[----:B------:R-:W-:-:S02]  /*1b70*/  SHF.R.U32.HI R14, RZ, 0x4, R12 ;  /* 0x00000004ff0e7819 */ /* 0x000fc4000001160c */
[----:B------:R-:W-:Y:S02]  /*1b80*/  LOP3.LUT R3, R3, 0x1c, R12, 0xf8, !PT ;  /* 0x0000001c03037812 */ /* 0x000fe400078ef80c */
[----:B------:R-:W-:Y:S02]  /*1b90*/  SGXT.U32 R14, R14, 0x4 ;  /* 0x000000040e0e781a */ /* 0x000fe40000000000 */
[----:B------:R-:W-:Y:S01]  /*1ba0*/  LOP3.LUT R3, R3, 0x80, R4, 0xf8, !PT ;  /* 0x0000008003037812 */ /* 0x000fe200078ef804 */
[----:B------:R-:W-:Y:S01]  /*1bb0*/  IMAD R4, R5, 0x4, R2 ;  /* 0x0000000405047824 */ /* 0x000fe200078e0202 */
[----:B------:R-:W-:Y:S02]  /*1bc0*/  LOP3.LUT R2, R16, 0xffff, RZ, 0xc0, !PT ;  /* 0x0000ffff10027812 */ /* 0x000fe400078ec0ff */
[----:B------:R-:W-:Y:S02]  /*1bd0*/  LOP3.LUT R3, R3, R6, RZ, 0xfc, !PT ;  /* 0x0000000603037212 */ /* 0x000fe400078efcff */
[----:B------:R-:W-:-:S02]  /*1be0*/  LOP3.LUT R5, R18, 0xffff, RZ, 0xc0, !PT ;  /* 0x0000ffff12057812 */ /* 0x000fc400078ec0ff */
[C---:B------:R-:W-:Y:S01]  /*1bf0*/  LOP3.LUT R9, R3.reuse, 0x40, RZ, 0x3c, !PT ;  /* 0x0000004003097812 */ /* 0x040fe200078e3cff */
[----:B------:R0:W-:Y:S01]  /*1c00*/  STS.U8 [R3+UR4], R16 ;  /* 0x0000001003007988 */ /* 0x0001e20008000004 */
[----:B------:R-:W-:Y:S02]  /*1c10*/  SHF.R.U32.HI R2, RZ, 0x8, R2 ;  /* 0x00000008ff027819 */ /* 0x000fe40000011602 */
[C---:B------:R-:W-:Y:S02]  /*1c20*/  LOP3.LUT R11, R3.reuse, 0x20, RZ, 0x3c, !PT ;  /* 0x00000020030b7812 */ /* 0x040fe400078e3cff */
[----:B------:R-:W-:Y:S01]  /*1c30*/  LOP3.LUT R6, R3, 0x60, RZ, 0x3c, !PT ;  /* 0x0000006003067812 */ /* 0x000fe200078e3cff */
[----:B------:R1:W-:Y:S01]  /*1c40*/  STS.U8 [R9+UR4+0x200], R2 ;  /* 0x0002000209007988 */ /* 0x0003e20008000004 */
[----:B------:R-:W-:Y:S02]  /*1c50*/  SHF.R.U32.HI R5, RZ, 0x8, R5 ;  /* 0x00000008ff057819 */ /* 0x000fe40000011605 */
[----:B------:R-:W-:Y:S01]  /*1c60*/  LOP3.LUT R8, R4, 0xe0, R12, 0x78, !PT ;  /* 0x000000e004087812 */ /* 0x000fe200078e780c */
[----:B------:R-:W-:Y:S01]  /*1c70*/  STS.U8 [R11+UR4+0x100], R18 ;  /* 0x000100120b007988 */ /* 0x000fe20008000004 */
[----:B0-----:R-:W-:-:S02]  /*1c80*/  LOP3.LUT R3, R7, R14, RZ, 0xfc, !PT ;  /* 0x0000000e07037212 */ /* 0x001fc400078efcff */
[C-C-:B------:R-:W-:Y:S01]  /*1c90*/  LOP3.LUT R4, R7.reuse, 0x20, R14.reuse, 0xfe, !PT ;  /* 0x0000002007047812 */ /* 0x140fe200078efe0e */
[----:B------:R0:W-:Y:S01]  /*1ca0*/  STS.U8 [R6+UR4+0x300], R5 ;  /* 0x0003000506007988 */ /* 0x0001e20008000004 */
[----:B------:R-:W-:Y:S01]  /*1cb0*/  BAR.SYNC.DEFER_BLOCKING 0x0 ;  /* 0x0000000000007b1d */ /* 0x000fe20000010000 */
[----:B-1----:R-:W-:Y:S02]  /*1cc0*/  LEA.HI R2, R12, R7, RZ, 0x1c ;  /* 0x000000070c027211 */ /* 0x002fe400078fe0ff */
[----:B------:R-:W-:Y:S02]  /*1cd0*/  LOP3.LUT R7, R7, 0x10, R14, 0xfe, !PT ;  /* 0x0000001007077812 */ /* 0x000fe400078efe0e */
[C---:B------:R-:W-:Y:S01]  /*1ce0*/  ISETP.LT.AND P3, PT, R3.reuse, UR15, !P0 ;  /* 0x0000000f03007c0c */ /* 0x040fe2000c761270 */
[-C--:B--2---:R-:W-:Y:S01]  /*1cf0*/  IMAD R3, R3, R10.reuse, RZ ;  /* 0x0000000a03037224 */ /* 0x084fe200078e02ff */
[C---:B------:R-:W-:Y:S01]  /*1d00*/  ISETP.LT.AND P2, PT, R7.reuse, UR15, !P0 ;  /* 0x0000000f07007c0c */ /* 0x040fe2000c741270 */
[----:B------:R-:W-:Y:S01]  /*1d10*/  IMAD R7, R7, R10, RZ ;  /* 0x0000000a07077224 */ /* 0x000fe200078e02ff */
[----:B------:R-:W-:Y:S01]  /*1d20*/  ISETP.LT.AND P1, PT, R4, UR15, !P0 ;  /* 0x0000000f04007c0c */ /* 0x000fe2000c721270 */
[----:B------:R-:W-:Y:S01]  /*1d30*/  IMAD R9, R10, 0x20, R3 ;  /* 0x000000200a097824 */ /* 0x000fe200078e0203 */
[----:B------:R1:W2:Y:S01]  /*1d40*/  LDS R13, [R8+UR4] ;  /* 0x00000004080d7984 */ /* 0x0002a20008000800 */
[----:B------:R-:W0:Y:S02]  /*1d50*/  LDCU UR4, c[0x0][0x3b4] ;  /* 0x00007680ff0477ac */ /* 0x000e240008000800 */
[----:B0-----:R-:W-:-:S02]  /*1d60*/  IMAD R5, R0, UR4, RZ ;  /* 0x0000000400057c24 */ /* 0x001fc4000f8e02ff */
[----:B------:R-:W-:-:S03]  /*1d70*/  VIADD R0, R2, 0x30 ;  /* 0x0000003002007836 */ /* 0x000fc60000000000 */
[C---:B-1----:R-:W-:Y:S01]  /*1d80*/  IADD3 R8, P4, PT, R5.reuse, UR12, RZ ;  /* 0x0000000c05087c10 */ /* 0x042fe2000ff9e0ff */
[C---:B------:R-:W-:Y:S01]  /*1d90*/  IMAD R10, R0.reuse, R10, RZ ;  /* 0x0000000a000a7224 */ /* 0x040fe200078e02ff */
[----:B------:R-:W-:Y:S02]  /*1da0*/  ISETP.LT.AND P0, PT, R0, UR15, !P0 ;  /* 0x0000000f00007c0c */ /* 0x000fe4000c701270 */
[----:B------:R-:W-:Y:S02]  /*1db0*/  LEA.HI.X.SX32 R12, R5, UR13, 0x1, P4 ;  /* 0x0000000d050c7c11 */ /* 0x000fe4000a0f0eff */
[-C--:B------:R-:W-:Y:S02]  /*1dc0*/  IADD3 R2, P4, PT, R3, R8.reuse, RZ ;  /* 0x0000000803027210 */ /* 0x080fe40007f9e0ff */
[-C--:B------:R-:W-:Y:S02]  /*1dd0*/  IADD3 R4, P6, PT, R7, R8.reuse, RZ ;  /* 0x0000000807047210 */ /* 0x080fe40007fde0ff */
[----:B------:R-:W-:-:S02]  /*1de0*/  IADD3 R6, P5, PT, R9, R8, RZ ;  /* 0x0000000809067210 */ /* 0x000fc40007fbe0ff */
[-C--:B------:R-:W-:Y:S02]  /*1df0*/  LEA.HI.X.SX32 R3, R3, R12.reuse, 0x1, P4 ;  /* 0x0000000c03037211 */ /* 0x080fe400020f0eff */
[-C--:B------:R-:W-:Y:S02]  /*1e00*/  LEA.HI.X.SX32 R5, R7, R12.reuse, 0x1, P6 ;  /* 0x0000000c07057211 */ /* 0x080fe400030f0eff */
[C---:B--2---:R-:W-:Y:S02]  /*1e10*/  PRMT R11, R13.reuse, 0x7770, RZ ;  /* 0x000077700d0b7816 */ /* 0x044fe400000000ff */
[----:B------:R-:W-:Y:S02]  /*1e20*/  PRMT R15, R13, 0x7771, RZ ;  /* 0x000077710d0f7816 */ /* 0x000fe400000000ff */
[----:B------:R-:W-:Y:S01]  /*1e30*/  LEA.HI.X.SX32 R7, R9, R12, 0x1, P5 ;  /* 0x0000000c09077211 */ /* 0x000fe200028f0eff */
[----:B------:R0:W-:Y:S01]  /*1e40*/  @P3 STG.E.U8 desc[UR8][R2.64], R11 ;  /* 0x0000000b02003986 */ /* 0x0001e2000c101108 */
[----:B------:R-:W-:-:S02]  /*1e50*/  PRMT R17, R13, 0x7772, RZ ;  /* 0x000077720d117816 */ /* 0x000fc400000000ff */
[C---:B------:R-:W-:Y:S01]  /*1e60*/  IADD3 R8, P4, PT, R10.reuse, R8, RZ ;  /* 0x000000080a087210 */ /* 0x040fe20007f9e0ff */
[----:B------:R0:W-:Y:S01]  /*1e70*/  @P2 STG.E.U8 desc[UR8][R4.64], R15 ;  /* 0x0000000f04002986 */ /* 0x0001e2000c101108 */
[----:B------:R-:W-:Y:S02]  /*1e80*/  PRMT R13, R13, 0x7773, RZ ;  /* 0x000077730d0d7816 */ /* 0x000fe400000000ff */
[----:B------:R-:W-:Y:S01]  /*1e90*/  LEA.HI.X.SX32 R9, R10, R12, 0x1, P4 ;  /* 0x0000000c0a097211 */ /* 0x000fe200020f0eff */
[----:B------:R0:W-:Y:S01]  /*1ea0*/  @P1 STG.E.U8 desc[UR8][R6.64], R17 ;  /* 0x0000001106001986 */ /* 0x0001e2000c101108 */
[----:B------:R-:W-:Y:S07]  /*1eb0*/  @!P0 EXIT ;  /* 0x000000000000894d */ /* 0x000fee0003800000 */
[----:B------:R-:W-:Y:S01]  /*1ec0*/  STG.E.U8 desc[UR8][R8.64], R13 ;  /* 0x0000000d08007986 */ /* 0x000fe2000c101108 */
[----:B------:R-:W-:Y:S05]  /*1ed0*/  EXIT ;  /* 0x000000000000794d */ /* 0x000fea0003800000 */
.L_x_2:
[----:B------:R-:W-:-:S00]  /*1ee0*/  BRA `(.L_x_2) ;  /* 0xfffffffc00fc7947 */ /* 0x000fc0000383ffff */
[----:B------:R-:W-:-:S00]  /*1ef0*/  NOP ;  /* 0x0000000000007918 */ /* 0x000fc00000000000 */
        /* <DEDUP_REMOVED lines=8> */
.L_x_3:


//--------------------- .nv.shared.matmul_kernel  --------------------------
	.section	.nv.shared.matmul_kernel,"aw",@nobits
	.sectionflags	@""
	.align	16
	.zero		1024


//--------------------- .nv.shared.reserved.0     --------------------------
	.section	.nv.shared.reserved.0,"aw",@nobits
	.weak		__nv_reservedSMEM_offset_0_alias
	.size		__nv_reservedSMEM_offset_0_alias, 0, 64
	.other		__nv_reservedSMEM_offset_0_alias,@"STO_CUDA_RESERVED_SHARED STV_DEFAULT"
__nv_reservedSMEM_offset_0_alias:
	.zero		0
	.zero		64


//--------------------- .nv.constant0.matmul_kernel --------------------------
	.section	.nv.constant0.matmul_kernel,"a",@progbits
	.sectionflags	@""
	.align	4
.nv.constant0.matmul_kernel:
	.zero		976


//--------------------- SYMBOLS --------------------------

	.type		.nv.reservedSmem.offset0,@object
	.size		.nv.reservedSmem.offset0,0x4
	.type		.nv.reservedSmem.cap,@object
	.size		.nv.reservedSmem.cap,0x4
